	.headerflags	@"EF_CUDA_TEXMODE_UNIFIED EF_CUDA_64BIT_ADDRESS EF_CUDA_ACCELERATORS EF_CUDA_SM90 EF_CUDA_VIRTUAL_SM(EF_CUDA_SM90)"
	.elftype	@"ET_EXEC"


//--------------------- .nv.info                  --------------------------
	.section	.nv.info,"",@"SHT_CUDA_INFO"
	.align	4


	//----- nvinfo : EIATTR_REGCOUNT
	.align		4
        /*0000*/ 	.byte	0x04, 0x2f
        /*0002*/ 	.short	(.L_3 - .L_2)
	.align		4
.L_2:
        /*0004*/ 	.word	index@(triton_poi_fused__native_batch_norm_legit_no_training_relu_28)
        /*0008*/ 	.word	0x00000028


	//----- nvinfo : EIATTR_MIN_STACK_SIZE
	.align		4
.L_3:
        /*000c*/ 	.byte	0x04, 0x12
        /*000e*/ 	.short	(.L_5 - .L_4)
	.align		4
.L_4:
        /*0010*/ 	.word	index@(triton_poi_fused__native_batch_norm_legit_no_training_relu_28)
        /*0014*/ 	.word	0x00000000


	//----- nvinfo : EIATTR_FRAME_SIZE
	.align		4
.L_5:
        /*0018*/ 	.byte	0x04, 0x11
        /*001a*/ 	.short	(.L_7 - .L_6)
	.align		4
.L_6:
        /*001c*/ 	.word	index@(triton_poi_fused__native_batch_norm_legit_no_training_relu_28)
        /*0020*/ 	.word	0x00000000


	//----- nvinfo : EIATTR_MIN_STACK_SIZE
	.align		4
.L_7:
        /*0024*/ 	.byte	0x04, 0x12
        /*0026*/ 	.short	(.L_9 - .L_8)
	.align		4
.L_8:
        /*0028*/ 	.word	index@(triton_poi_fused__native_batch_norm_legit_no_training_relu_28)
        /*002c*/ 	.word	0x00000000
.L_9:


//--------------------- .nv.info.triton_poi_fused__native_batch_norm_legit_no_training_relu_28 --------------------------
	.section	.nv.info.triton_poi_fused__native_batch_norm_legit_no_training_relu_28,"",@"SHT_CUDA_INFO"
	.sectionflags	@""
	.align	4


	//----- nvinfo : EIATTR_CUDA_API_VERSION
	.align		4
        /*0000*/ 	.byte	0x04, 0x37
        /*0002*/ 	.short	(.L_11 - .L_10)
.L_10:
        /*0004*/ 	.word	0x0000007c


	//----- nvinfo : EIATTR_KPARAM_INFO
	.align		4
.L_11:
        /*0008*/ 	.byte	0x04, 0x17
        /*000a*/ 	.short	(.L_13 - .L_12)
.L_12:
        /*000c*/ 	.word	0x00000000
        /*0010*/ 	.short	0x0007
        /*0012*/ 	.short	0x0034
        /*0014*/ 	.byte	0x00, 0xf0, 0x11, 0x00


	//----- nvinfo : EIATTR_KPARAM_INFO
	.align		4
.L_13:
        /*0018*/ 	.byte	0x04, 0x17
        /*001a*/ 	.short	(.L_15 - .L_14)
.L_14:
        /*001c*/ 	.word	0x00000000
        /*0020*/ 	.short	0x0006
        /*0022*/ 	.short	0x0030
        /*0024*/ 	.byte	0x00, 0xf0, 0x11, 0x00


	//----- nvinfo : EIATTR_KPARAM_INFO
	.align		4
.L_15:
        /*0028*/ 	.byte	0x04, 0x17
        /*002a*/ 	.short	(.L_17 - .L_16)
.L_16:
        /*002c*/ 	.word	0x00000000
        /*0030*/ 	.short	0x0005
        /*0032*/ 	.short	0x0028
        /*0034*/ 	.byte	0x00, 0xf4, 0x21, 0x00


	//----- nvinfo : EIATTR_KPARAM_INFO
	.align		4
.L_17:
        /*0038*/ 	.byte	0x04, 0x17
        /*003a*/ 	.short	(.L_19 - .L_18)
.L_18:
        /*003c*/ 	.word	0x00000000
        /*0040*/ 	.short	0x0004
        /*0042*/ 	.short	0x0020
        /*0044*/ 	.byte	0x00, 0xf4, 0x21, 0x00


	//----- nvinfo : EIATTR_KPARAM_INFO
	.align		4
.L_19:
        /*0048*/ 	.byte	0x04, 0x17
        /*004a*/ 	.short	(.L_21 - .L_20)
.L_20:
        /*004c*/ 	.word	0x00000000
        /*0050*/ 	.short	0x0003
        /*0052*/ 	.short	0x0018
        /*0054*/ 	.byte	0x00, 0xf4, 0x21, 0x00


	//----- nvinfo : EIATTR_KPARAM_INFO
	.align		4
.L_21:
        /*0058*/ 	.byte	0x04, 0x17
        /*005a*/ 	.short	(.L_23 - .L_22)
.L_22:
        /*005c*/ 	.word	0x00000000
        /*0060*/ 	.short	0x0002
        /*0062*/ 	.short	0x0010
        /*0064*/ 	.byte	0x00, 0xf4, 0x21, 0x00


	//----- nvinfo : EIATTR_KPARAM_INFO
	.align		4
.L_23:
        /*0068*/ 	.byte	0x04, 0x17
        /*006a*/ 	.short	(.L_25 - .L_24)
.L_24:
        /*006c*/ 	.word	0x00000000
        /*0070*/ 	.short	0x0001
        /*0072*/ 	.short	0x0008
        /*0074*/ 	.byte	0x00, 0xf4, 0x21, 0x00


	//----- nvinfo : EIATTR_KPARAM_INFO
	.align		4
.L_25:
        /*0078*/ 	.byte	0x04, 0x17
        /*007a*/ 	.short	(.L_27 - .L_26)
.L_26:
        /*007c*/ 	.word	0x00000000
        /*0080*/ 	.short	0x0000
        /*0082*/ 	.short	0x0000
        /*0084*/ 	.byte	0x00, 0xf4, 0x21, 0x00


	//----- nvinfo : EIATTR_SPARSE_MMA_MASK
	.align		4
.L_27:
        /*0088*/ 	.byte	0x03, 0x50
        /*008a*/ 	.short	0x0000


	//----- nvinfo : EIATTR_MAXREG_COUNT
	.align		4
        /*008c*/ 	.byte	0x03, 0x1b
        /*008e*/ 	.short	0x00ff


	//----- nvinfo : EIATTR_EXIT_INSTR_OFFSETS
	.align		4
        /*0090*/ 	.byte	0x04, 0x1c
        /*0092*/ 	.short	(.L_29 - .L_28)


	//   ....[0]....
.L_28:
        /*0094*/ 	.word	0x00001c30


	//   ....[1]....
        /*0098*/ 	.word	0x00001c70


	//----- nvinfo : EIATTR_REQNTID
	.align		4
.L_29:
        /*009c*/ 	.byte	0x04, 0x10
        /*009e*/ 	.short	(.L_31 - .L_30)
.L_30:
        /*00a0*/ 	.word	0x00000100
        /*00a4*/ 	.word	0x00000001
        /*00a8*/ 	.word	0x00000001


	//----- nvinfo : EIATTR_CBANK_PARAM_SIZE
	.align		4
.L_31:
        /*00ac*/ 	.byte	0x03, 0x19
        /*00ae*/ 	.short	0x0038


	//----- nvinfo : EIATTR_PARAM_CBANK
	.align		4
        /*00b0*/ 	.byte	0x04, 0x0a
        /*00b2*/ 	.short	(.L_33 - .L_32)
	.align		4
.L_32:
        /*00b4*/ 	.word	index@(.nv.constant0.triton_poi_fused__native_batch_norm_legit_no_training_relu_28)
        /*00b8*/ 	.short	0x0210
        /*00ba*/ 	.short	0x0038


	//----- nvinfo : EIATTR_SW_WAR
	.align		4
.L_33:
        /*00bc*/ 	.byte	0x04, 0x36
        /*00be*/ 	.short	(.L_35 - .L_34)
.L_34:
        /*00c0*/ 	.word	0x00000008
.L_35:


//--------------------- .nv.callgraph             --------------------------
	.section	.nv.callgraph,"",@"SHT_CUDA_CALLGRAPH"
	.align	4
	.sectionentsize	8
	.align		4
        /*0000*/ 	.word	0x00000000
	.align		4
        /*0004*/ 	.word	0xffffffff
	.align		4
        /*0008*/ 	.word	0x00000000
	.align		4
        /*000c*/ 	.word	0xfffffffe
	.align		4
        /*0010*/ 	.word	0x00000000
	.align		4
        /*0014*/ 	.word	0xfffffffd
	.align		4
        /*0018*/ 	.word	0x00000000
	.align		4
        /*001c*/ 	.word	0xfffffffc


//--------------------- .nv.constant4             --------------------------
	.section	.nv.constant4,"a",@progbits
	.align	8
	.align		8
.nv.constant4:
        /*0000*/ 	.dword	_$_str
	.align		8
        /*0008*/ 	.dword	_$_str_$_2


//--------------------- .text.triton_poi_fused__native_batch_norm_legit_no_training_relu_28 --------------------------
	.section	.text.triton_poi_fused__native_batch_norm_legit_no_training_relu_28,"ax",@progbits
	.sectionflags	@"SHF_BARRIERS=1"
	.align	128
        .global         triton_poi_fused__native_batch_norm_legit_no_training_relu_28
        .type           triton_poi_fused__native_batch_norm_legit_no_training_relu_28,@function
        .size           triton_poi_fused__native_batch_norm_legit_no_training_relu_28,(.L_x_1 - triton_poi_fused__native_batch_norm_legit_no_training_relu_28)
        .other          triton_poi_fused__native_batch_norm_legit_no_training_relu_28,@"STO_CUDA_ENTRY STV_DEFAULT"
triton_poi_fused__native_batch_norm_legit_no_training_relu_28:
.text.triton_poi_fused__native_batch_norm_legit_no_training_relu_28:
[----:B------:R-:W0:Y:S01]  /*0000*/  LDC R1, c[0x0][0x28] ;  /* 0x00000a00ff017b82 */ /* 0x000e220000000800 */
[----:B------:R-:W1:Y:S07]  /*0010*/  S2R R35, SR_TID.X ;  /* 0x0000000000237919 */ /* 0x000e6e0000002100 */
[----:B------:R-:W2:Y:S01]  /*0020*/  S2UR UR4, SR_CTAID.Y ;  /* 0x00000000000479c3 */ /* 0x000ea20000002600 */
[----:B------:R-:W-:Y:S01]  /*0030*/  ULDC.64 UR22, c[0x0][0x208] ;  /* 0x0000820000167ab9 */ /* 0x000fe20000000a00 */
[----:B------:R-:W3:Y:S06]  /*0040*/  S2R R0, SR_CTAID.X ;  /* 0x0000000000007919 */ /* 0x000eec0000002500 */
[----:B------:R-:W4:Y:S08]  /*0050*/  LDC.64 R36, c[0x0][0x210] ;  /* 0x00008400ff247b82 */ /* 0x000f300000000a00 */
[----:B------:R-:W5:Y:S01]  /*0060*/  LDC.64 R22, c[0x0][0x218] ;  /* 0x00008600ff167b82 */ /* 0x000f620000000a00 */
[----:B--2---:R-:W-:-:S06]  /*0070*/  USHF.L.U32 UR4, UR4, 0x4, URZ ;  /* 0x0000000404047899 */ /* 0x004fcc000800063f */
[----:B------:R-:W-:Y:S02]  /*0080*/  MOV R3, UR4 ;  /* 0x0000000400037c02 */ /* 0x000fe40008000f00 */
[----:B-1----:R-:W-:-:S04]  /*0090*/  SHF.L.U32 R2, R35, 0x2, RZ ;  /* 0x0000000223027819 */ /* 0x002fc800000006ff */
[----:B------:R-:W-:Y:S02]  /*00a0*/  LOP3.LUT R2, R3, 0xc, R2, 0xf8, !PT ;  /* 0x0000000c03027812 */ /* 0x000fe400078ef802 */
[----:B------:R-:W-:Y:S02]  /*00b0*/  SHF.R.U32.HI R3, RZ, 0x2, R35 ;  /* 0x00000002ff037819 */ /* 0x000fe40000011623 */
[C---:B------:R-:W-:Y:S01]  /*00c0*/  ISETP.GE.AND P4, PT, R2.reuse, 0x180, PT ;  /* 0x000001800200780c */ /* 0x040fe20003f86270 */
[----:B------:R-:W-:Y:S01]  /*00d0*/  IMAD.HI R4, R2, 0x2aaaaaab, RZ ;  /* 0x2aaaaaab02047827 */ /* 0x000fe200078e02ff */
[----:B------:R-:W-:-:S04]  /*00e0*/  SGXT.U32 R3, R3, 0x6 ;  /* 0x000000060303781a */ /* 0x000fc80000000000 */
[----:B------:R-:W-:Y:S02]  /*00f0*/  SHF.R.U32.HI R5, RZ, 0x1f, R4 ;  /* 0x0000001fff057819 */ /* 0x000fe40000011604 */
[----:B---3--:R-:W-:Y:S02]  /*0100*/  PRMT R3, R3, 0x6540, R0 ;  /* 0x0000654003037816 */ /* 0x008fe40000000000 */
[----:B------:R-:W-:Y:S02]  /*0110*/  LEA.HI.SX32 R5, R4, R5, 0x1c ;  /* 0x0000000504057211 */ /* 0x000fe400078fe2ff */
[C---:B------:R-:W-:Y:S02]  /*0120*/  LOP3.LUT R4, R3.reuse, 0x40, RZ, 0xfc, !PT ;  /* 0x0000004003047812 */ /* 0x040fe400078efcff */
[----:B------:R-:W-:Y:S01]  /*0130*/  LOP3.LUT R6, R3, 0x80, RZ, 0xfc, !PT ;  /* 0x0000008003067812 */ /* 0x000fe200078efcff */
[----:B------:R-:W-:Y:S01]  /*0140*/  IMAD R33, R5, -0x60, R2 ;  /* 0xffffffa005217824 */ /* 0x000fe200078e0202 */
[----:B------:R-:W-:-:S02]  /*0150*/  LOP3.LUT R7, R3, 0xc0, RZ, 0xfc, !PT ;  /* 0x000000c003077812 */ /* 0x000fc400078efcff */
[----:B------:R-:W-:Y:S01]  /*0160*/  ISETP.LT.AND P0, PT, R3, 0x121, !P4 ;  /* 0x000001210300780c */ /* 0x000fe20006701270 */
[----:B------:R-:W-:Y:S01]  /*0170*/  IMAD R2, R5, 0x6c60, R33 ;  /* 0x00006c6005027824 */ /* 0x000fe200078e0221 */
[----:B------:R-:W-:Y:S02]  /*0180*/  ISETP.LT.AND P3, PT, R7, 0x121, !P4 ;  /* 0x000001210700780c */ /* 0x000fe40006761270 */
[----:B------:R-:W-:Y:S02]  /*0190*/  CS2R R20, SRZ ;  /* 0x0000000000147805 */ /* 0x000fe4000001ff00 */
[----:B------:R-:W-:Y:S01]  /*01a0*/  ISETP.LT.AND P1, PT, R4, 0x121, !P4 ;  /* 0x000001210400780c */ /* 0x000fe20006721270 */
[----:B------:R-:W-:Y:S01]  /*01b0*/  IMAD R3, R3, 0x60, R2 ;  /* 0x0000006003037824 */ /* 0x000fe200078e0202 */
[----:B------:R-:W-:Y:S01]  /*01c0*/  ISETP.LT.AND P2, PT, R6, 0x121, !P4 ;  /* 0x000001210600780c */ /* 0x000fe20006741270 */
[----:B-----5:R-:W-:Y:S01]  /*01d0*/  IMAD.WIDE R24, R33, 0x4, R22 ;  /* 0x0000000421187825 */ /* 0x020fe200078e0216 */
[----:B------:R-:W-:-:S02]  /*01e0*/  CS2R R4, SRZ ;  /* 0x0000000000047805 */ /* 0x000fc4000001ff00 */
[----:B------:R-:W-:Y:S01]  /*01f0*/  IADD3 R27, R3, 0x3000, RZ ;  /* 0x00003000031b7810 */ /* 0x000fe20007ffe0ff */
[C---:B------:R-:W-:Y:S01]  /*0200*/  VIADD R9, R3.reuse, 0x1800 ;  /* 0x0000180003097836 */ /* 0x040fe20000000000 */
[----:B------:R-:W-:Y:S01]  /*0210*/  IADD3 R13, R3, 0x4800, RZ ;  /* 0x00004800030d7810 */ /* 0x000fe20007ffe0ff */
[--C-:B----4-:R-:W-:Y:S01]  /*0220*/  IMAD.WIDE R10, R3, 0x4, R36.reuse ;  /* 0x00000004030a7825 */ /* 0x110fe200078e0224 */
[----:B------:R-:W-:Y:S02]  /*0230*/  CS2R R22, SRZ ;  /* 0x0000000000167805 */ /* 0x000fe4000001ff00 */
[----:B------:R-:W-:Y:S01]  /*0240*/  CS2R R6, SRZ ;  /* 0x0000000000067805 */ /* 0x000fe2000001ff00 */
[----:B------:R-:W-:-:S04]  /*0250*/  IMAD.WIDE R2, R9, 0x4, R36 ;  /* 0x0000000409027825 */ /* 0x000fc800078e0224 */
[--C-:B------:R-:W-:Y:S01]  /*0260*/  IMAD.WIDE R26, R27, 0x4, R36.reuse ;  /* 0x000000041b1a7825 */ /* 0x100fe200078e0224 */
[----:B------:R-:W2:Y:S03]  /*0270*/  @P0 LDG.E.EL.128 R4, desc[UR22][R10.64] ;  /* 0x000000160a040981 */ /* 0x000ea6000c2e1d00 */
[----:B------:R-:W-:-:S05]  /*0280*/  IMAD.WIDE R36, R13, 0x4, R36 ;  /* 0x000000040d247825 */ /* 0x000fca00078e0224 */
[----:B------:R1:W3:Y:S02]  /*0290*/  @P3 LDG.E.EL.128 R20, desc[UR22][R36.64] ;  /* 0x0000001624143981 */ /* 0x0002e4000c2e1d00 */
[----:B-1----:R-:W1:Y:S01]  /*02a0*/  LDC.64 R36, c[0x0][0x220] ;  /* 0x00008800ff247b82 */ /* 0x002e620000000a00 */
[----:B------:R-:W-:Y:S02]  /*02b0*/  CS2R R12, SRZ ;  /* 0x00000000000c7805 */ /* 0x000fe4000001ff00 */
[----:B------:R-:W-:Y:S02]  /*02c0*/  CS2R R14, SRZ ;  /* 0x00000000000e7805 */ /* 0x000fe4000001ff00 */
[----:B------:R-:W-:Y:S02]  /*02d0*/  CS2R R16, SRZ ;  /* 0x0000000000107805 */ /* 0x000fe4000001ff00 */
[----:B------:R-:W-:Y:S02]  /*02e0*/  CS2R R18, SRZ ;  /* 0x0000000000127805 */ /* 0x000fe4000001ff00 */
[----:B------:R-:W-:-:S02]  /*02f0*/  CS2R R8, SRZ ;  /* 0x0000000000087805 */ /* 0x000fc4000001ff00 */
[----:B------:R-:W-:Y:S02]  /*0300*/  CS2R R10, SRZ ;  /* 0x00000000000a7805 */ /* 0x000fe4000001ff00 */
[----:B------:R-:W-:Y:S02]  /*0310*/  CS2R R28, SRZ ;  /* 0x00000000001c7805 */ /* 0x000fe4000001ff00 */
[----:B------:R-:W-:Y:S01]  /*0320*/  CS2R R30, SRZ ;  /* 0x00000000001e7805 */ /* 0x000fe2000001ff00 */
[----:B------:R4:W5:Y:S04]  /*0330*/  @P1 LDG.E.EL.128 R12, desc[UR22][R2.64] ;  /* 0x00000016020c1981 */ /* 0x000968000c2e1d00 */
[----:B------:R-:W2:Y:S04]  /*0340*/  @!P4 LDG.E.EL.128 R8, desc[UR22][R24.64] ;  /* 0x000000161808c981 */ /* 0x000ea8000c2e1d00 */
[----:B------:R-:W3:Y:S01]  /*0350*/  @P2 LDG.E.EL.128 R16, desc[UR22][R26.64] ;  /* 0x000000161a102981 */ /* 0x000ee2000c2e1d00 */
[----:B----4-:R-:W4:Y:S01]  /*0360*/  LDC.64 R2, c[0x0][0x228] ;  /* 0x00008a00ff027b82 */ /* 0x010f220000000a00 */
[----:B-1----:R-:W-:-:S05]  /*0370*/  IMAD.WIDE R36, R33, 0x4, R36 ;  /* 0x0000000421247825 */ /* 0x002fca00078e0224 */
[----:B------:R4:W3:Y:S02]  /*0380*/  @!P4 LDG.E.EL.128 R28, desc[UR22][R36.64] ;  /* 0x00000016241cc981 */ /* 0x0008e4000c2e1d00 */
[----:B----4-:R-:W-:Y:S02]  /*0390*/  IMAD.WIDE R36, R33, 0x4, R2 ;  /* 0x0000000421247825 */ /* 0x010fe400078e0202 */
[----:B------:R-:W1:Y:S01]  /*03a0*/  LDC.64 R2, c[0x0][0x230] ;  /* 0x00008c00ff027b82 */ /* 0x000e620000000a00 */
[----:B------:R-:W-:Y:S02]  /*03b0*/  PRMT R0, R35, 0x6540, R0 ;  /* 0x0000654023007816 */ /* 0x000fe40000000000 */
[----:B0-----:R-:W-:Y:S02]  /*03c0*/  CS2R R24, SRZ ;  /* 0x0000000000187805 */ /* 0x001fe4000001ff00 */
[----:B------:R-:W-:Y:S02]  /*03d0*/  CS2R R26, SRZ ;  /* 0x00000000001a7805 */ /* 0x000fe4000001ff00 */
[----:B------:R-:W-:-:S04]  /*03e0*/  CS2R R34, SRZ ;  /* 0x0000000000227805 */ /* 0x000fc8000001ff00 */
[----:B------:R-:W4:Y:S01]  /*03f0*/  @!P4 LDG.E.EL.128 R24, desc[UR22][R36.64] ;  /* 0x000000162418c981 */ /* 0x000f22000c2e1d00 */
[----:B-1----:R-:W-:Y:S01]  /*0400*/  IMAD.WIDE R2, R33, 0x4, R2 ;  /* 0x0000000421027825 */ /* 0x002fe200078e0202 */
[----:B------:R-:W-:-:S06]  /*0410*/  CS2R R32, SRZ ;  /* 0x0000000000207805 */ /* 0x000fcc000001ff00 */
[----:B------:R0:W4:Y:S02]  /*0420*/  @!P4 LDG.E.EL.128 R32, desc[UR22][R2.64] ;  /* 0x000000160220c981 */ /* 0x000124000c2e1d00 */
[----:B0-----:R-:W0:Y:S01]  /*0430*/  S2R R3, SR_TID.X ;  /* 0x0000000000037919 */ /* 0x001e220000002100 */
[----:B------:R-:W1:Y:S01]  /*0440*/  S2UR UR9, SR_CgaCtaId ;  /* 0x00000000000979c3 */ /* 0x000e620000008800 */
[----:B------:R-:W-:Y:S01]  /*0450*/  UMOV UR5, 0x400 ;  /* 0x0000040000057882 */ /* 0x000fe20000000000 */
[----:B------:R-:W-:Y:S02]  /*0460*/  UIADD3 UR8, UR4, 0xe, URZ ;  /* 0x0000000e04087890 */ /* 0x000fe4000fffe03f */
[----:B-1----:R-:W-:Y:S01]  /*0470*/  UPRMT UR9, UR9, 0x654, UR5 ;  /* 0x0000065409097896 */ /* 0x002fe20008000005 */
[----:B0-----:R-:W-:-:S04]  /*0480*/  SHF.R.U32.HI R36, RZ, 0x2, R3 ;  /* 0x00000002ff247819 */ /* 0x001fc80000011603 */
[----:B------:R-:W-:Y:S01]  /*0490*/  SGXT.U32 R36, R36, 0x6 ;  /* 0x000000062424781a */ /* 0x000fe20000000000 */
[----:B------:R-:W-:Y:S02]  /*04a0*/  UIMAD.WIDE UR12, UR4, 0x2aaaaaab, URZ ;  /* 0x2aaaaaab040c78a5 */ /* 0x000fe4000f8e023f */
[----:B------:R-:W-:-:S04]  /*04b0*/  UIADD3 UR14, UR4, 0x1, URZ ;  /* 0x00000001040e7890 */ /* 0x000fc8000fffe03f */
[----:B------:R-:W-:Y:S02]  /*04c0*/  UIMAD.WIDE UR10, UR14, 0x2aaaaaab, URZ ;  /* 0x2aaaaaab0e0a78a5 */ /* 0x000fe4000f8e023f */
[----:B------:R-:W-:Y:S02]  /*04d0*/  UIADD3 UR6, UR4, 0xc, URZ ;  /* 0x0000000c04067890 */ /* 0x000fe4000fffe03f */
[----:B------:R-:W-:Y:S01]  /*04e0*/  UIADD3 UR7, UR4, 0xd, URZ ;  /* 0x0000000d04077890 */ /* 0x000fe2000fffe03f */
[C---:B--2---:R-:W-:Y:S01]  /*04f0*/  FADD R4, -R8.reuse, R4 ;  /* 0x0000000408047221 */ /* 0x044fe20000000100 */
[C---:B-----5:R-:W-:Y:S01]  /*0500*/  FADD R12, -R8.reuse, R12 ;  /* 0x0000000c080c7221 */ /* 0x060fe20000000100 */
[C---:B---3--:R-:W-:Y:S01]  /*0510*/  FADD R20, -R8.reuse, R20 ;  /* 0x0000001408147221 */ /* 0x048fe20000000100 */
[----:B------:R-:W-:Y:S01]  /*0520*/  FADD R16, -R8, R16 ;  /* 0x0000001008107221 */ /* 0x000fe20000000100 */
[----:B------:R-:W-:-:S06]  /*0530*/  FADD R8, R28, 0.0010000000474974513054 ;  /* 0x3a83126f1c087421 */ /* 0x000fcc0000000000 */
[----:B------:R-:W0:Y:S01]  /*0540*/  MUFU.SQRT R8, R8 ;  /* 0x0000000800087308 */ /* 0x000e220000002000 */
[----:B------:R-:W-:Y:S01]  /*0550*/  FADD R28, R29, 0.0010000000474974513054 ;  /* 0x3a83126f1d1c7421 */ /* 0x000fe20000000000 */
[----:B------:R-:W-:Y:S01]  /*0560*/  FADD R31, R31, 0.0010000000474974513054 ;  /* 0x3a83126f1f1f7421 */ /* 0x000fe20000000000 */
[----:B------:R-:W-:-:S05]  /*0570*/  FADD R30, R30, 0.0010000000474974513054 ;  /* 0x3a83126f1e1e7421 */ /* 0x000fca0000000000 */
[----:B------:R-:W1:Y:S08]  /*0580*/  MUFU.SQRT R29, R31 ;  /* 0x0000001f001d7308 */ /* 0x000e700000002000 */
[----:B------:R-:W2:Y:S01]  /*0590*/  MUFU.SQRT R28, R28 ;  /* 0x0000001c001c7308 */ /* 0x000ea20000002000 */
[C---:B0-----:R-:W-:Y:S02]  /*05a0*/  FSETP.GT.AND P4, PT, R8.reuse, 8.50705917302346158658e+37, PT ;  /* 0x7e8000000800780b */ /* 0x041fe40003f84000 */
[----:B------:R-:W-:-:S05]  /*05b0*/  FSETP.GEU.AND P5, PT, R8, 1.175494350822287508e-38, PT ;  /* 0x008000000800780b */ /* 0x000fca0003fae000 */
[----:B------:R-:W0:Y:S01]  /*05c0*/  MUFU.SQRT R2, R30 ;  /* 0x0000001e00027308 */ /* 0x000e220000002000 */
[C---:B------:R-:W-:Y:S01]  /*05d0*/  FADD R6, -R10.reuse, R6 ;  /* 0x000000060a067221 */ /* 0x040fe20000000100 */
[C---:B------:R-:W-:Y:S01]  /*05e0*/  FADD R14, -R10.reuse, R14 ;  /* 0x0000000e0a0e7221 */ /* 0x040fe20000000100 */
[C---:B------:R-:W-:Y:S01]  /*05f0*/  FADD R18, -R10.reuse, R18 ;  /* 0x000000120a127221 */ /* 0x040fe20000000100 */
[----:B------:R-:W-:Y:S01]  /*0600*/  FADD R22, -R10, R22 ;  /* 0x000000160a167221 */ /* 0x000fe20000000100 */
[----:B------:R-:W-:Y:S02]  /*0610*/  IMAD.MOV.U32 R10, RZ, RZ, 0x3e800000 ;  /* 0x3e800000ff0a7424 */ /* 0x000fe400078e00ff */
[C---:B------:R-:W-:Y:S01]  /*0620*/  FADD R5, -R9.reuse, R5 ;  /* 0x0000000509057221 */ /* 0x040fe20000000100 */
[C---:B------:R-:W-:Y:S01]  /*0630*/  FADD R13, -R9.reuse, R13 ;  /* 0x0000000d090d7221 */ /* 0x040fe20000000100 */
[C---:B------:R-:W-:Y:S01]  /*0640*/  FADD R17, -R9.reuse, R17 ;  /* 0x0000001109117221 */ /* 0x040fe20000000100 */
[----:B------:R-:W-:Y:S01]  /*0650*/  FADD R21, -R9, R21 ;  /* 0x0000001509157221 */ /* 0x000fe20000000100 */
[----:B-1----:R-:W-:Y:S01]  /*0660*/  FSETP.GT.AND P3, PT, R29, 8.50705917302346158658e+37, PT ;  /* 0x7e8000001d00780b */ /* 0x002fe20003f64000 */
[----:B------:R-:W-:Y:S01]  /*0670*/  @P4 FMUL R8, R8, 0.25 ;  /* 0x3e80000008084820 */ /* 0x000fe20000400000 */
[----:B------:R-:W-:-:S02]  /*0680*/  FSEL R9, R10, 1, P4 ;  /* 0x3f8000000a097808 */ /* 0x000fc40002000000 */
[----:B--2---:R-:W-:Y:S02]  /*0690*/  FSETP.GT.AND P1, PT, R28, 8.50705917302346158658e+37, PT ;  /* 0x7e8000001c00780b */ /* 0x004fe40003f24000 */
[----:B0-----:R-:W-:Y:S02]  /*06a0*/  FSETP.GT.AND P4, PT, R2, 8.50705917302346158658e+37, PT ;  /* 0x7e8000000200780b */ /* 0x001fe40003f84000 */
[----:B------:R-:W-:Y:S01]  /*06b0*/  FSETP.GEU.AND P2, PT, R29, 1.175494350822287508e-38, PT ;  /* 0x008000001d00780b */ /* 0x000fe20003f4e000 */
[----:B------:R-:W-:Y:S01]  /*06c0*/  @!P5 FMUL R8, R8, 16777216 ;  /* 0x4b8000000808d820 */ /* 0x000fe20000400000 */
[----:B------:R-:W-:Y:S01]  /*06d0*/  FSETP.GEU.AND P0, PT, R28, 1.175494350822287508e-38, PT ;  /* 0x008000001c00780b */ /* 0x000fe20003f0e000 */
[----:B------:R-:W-:Y:S01]  /*06e0*/  @!P5 FMUL R9, R9, 16777216 ;  /* 0x4b8000000909d820 */ /* 0x000fe20000400000 */
[----:B------:R-:W-:Y:S01]  /*06f0*/  FSETP.GEU.AND P5, PT, R2, 1.175494350822287508e-38, PT ;  /* 0x008000000200780b */ /* 0x000fe20003fae000 */
[----:B------:R-:W-:Y:S02]  /*0700*/  @P3 FMUL R29, R29, 0.25 ;  /* 0x3e8000001d1d3820 */ /* 0x000fe40000400000 */
[----:B------:R-:W0:Y:S02]  /*0710*/  MUFU.RCP R8, R8 ;  /* 0x0000000800087308 */ /* 0x000e240000001000 */
[----:B------:R-:W-:-:S02]  /*0720*/  @P1 FMUL R28, R28, 0.25 ;  /* 0x3e8000001c1c1820 */ /* 0x000fc40000400000 */
[----:B------:R-:W-:Y:S02]  /*0730*/  @P4 FMUL R2, R2, 0.25 ;  /* 0x3e80000002024820 */ /* 0x000fe40000400000 */
[----:B------:R-:W-:Y:S02]  /*0740*/  @!P2 FMUL R29, R29, 16777216 ;  /* 0x4b8000001d1da820 */ /* 0x000fe40000400000 */
[----:B------:R-:W-:Y:S02]  /*0750*/  @!P0 FMUL R28, R28, 16777216 ;  /* 0x4b8000001c1c8820 */ /* 0x000fe40000400000 */
[----:B------:R-:W-:Y:S02]  /*0760*/  @!P5 FMUL R2, R2, 16777216 ;  /* 0x4b8000000202d820 */ /* 0x000fe40000400000 */
[----:B------:R-:W1:Y:S01]  /*0770*/  MUFU.RCP R29, R29 ;  /* 0x0000001d001d7308 */ /* 0x000e620000001000 */
[----:B------:R-:W-:Y:S01]  /*0780*/  FADD R7, -R11, R7 ;  /* 0x000000070b077221 */ /* 0x000fe20000000100 */
[----:B0-----:R-:W-:Y:S01]  /*0790*/  FMUL R9, R8, R9 ;  /* 0x0000000908097220 */ /* 0x001fe20000400000 */
[----:B------:R-:W-:-:S05]  /*07a0*/  FSEL R8, R10, 1, P3 ;  /* 0x3f8000000a087808 */ /* 0x000fca0001800000 */
[----:B------:R-:W0:Y:S01]  /*07b0*/  MUFU.RCP R28, R28 ;  /* 0x0000001c001c7308 */ /* 0x000e220000001000 */
[C---:B------:R-:W-:Y:S01]  /*07c0*/  FADD R15, -R11.reuse, R15 ;  /* 0x0000000f0b0f7221 */ /* 0x040fe20000000100 */
[C---:B------:R-:W-:Y:S01]  /*07d0*/  FADD R19, -R11.reuse, R19 ;  /* 0x000000130b137221 */ /* 0x040fe20000000100 */
[----:B------:R-:W-:-:S05]  /*07e0*/  FADD R23, -R11, R23 ;  /* 0x000000170b177221 */ /* 0x000fca0000000100 */
[----:B------:R-:W2:Y:S01]  /*07f0*/  MUFU.RCP R2, R2 ;  /* 0x0000000200027308 */ /* 0x000ea20000001000 */
[C---:B------:R-:W-:Y:S02]  /*0800*/  FSEL R11, R10.reuse, 1, P1 ;  /* 0x3f8000000a0b7808 */ /* 0x040fe40000800000 */
[----:B------:R-:W-:Y:S01]  /*0810*/  FSEL R31, R10, 1, P4 ;  /* 0x3f8000000a1f7808 */ /* 0x000fe20002000000 */
[----:B------:R-:W-:Y:S02]  /*0820*/  @!P2 FMUL R8, R8, 16777216 ;  /* 0x4b8000000808a820 */ /* 0x000fe40000400000 */
[----:B------:R-:W-:Y:S02]  /*0830*/  @!P0 FMUL R11, R11, 16777216 ;  /* 0x4b8000000b0b8820 */ /* 0x000fe40000400000 */
[----:B------:R-:W-:Y:S01]  /*0840*/  @!P5 FMUL R31, R31, 16777216 ;  /* 0x4b8000001f1fd820 */ /* 0x000fe20000400000 */
[----:B-1----:R-:W-:Y:S01]  /*0850*/  FMUL R30, R29, R8 ;  /* 0x000000081d1e7220 */ /* 0x002fe20000400000 */
[----:B0-----:R-:W-:-:S03]  /*0860*/  FMUL R8, R28, R11 ;  /* 0x0000000b1c087220 */ /* 0x001fc60000400000 */
[C---:B------:R-:W-:Y:S01]  /*0870*/  FMUL R10, R30.reuse, R23 ;  /* 0x000000171e0a7220 */ /* 0x040fe20000400000 */
[----:B------:R-:W-:Y:S01]  /*0880*/  FMUL R28, R30, R15 ;  /* 0x0000000f1e1c7220 */ /* 0x000fe20000400000 */
[----:B--2---:R-:W-:Y:S01]  /*0890*/  FMUL R11, R2, R31 ;  /* 0x0000001f020b7220 */ /* 0x004fe20000400000 */
[C---:B------:R-:W-:Y:S01]  /*08a0*/  FMUL R2, R30.reuse, R19 ;  /* 0x000000131e027220 */ /* 0x040fe20000400000 */
[----:B------:R-:W-:Y:S01]  /*08b0*/  FMUL R30, R30, R7 ;  /* 0x000000071e1e7220 */ /* 0x000fe20000400000 */
[----:B------:R-:W-:-:S04]  /*08c0*/  SHF.L.U32 R7, R3, 0xa, RZ ;  /* 0x0000000a03077819 */ /* 0x000fc800000006ff */
[----:B------:R-:W-:-:S04]  /*08d0*/  LOP3.LUT R15, R7, 0xc00, RZ, 0xc0, !PT ;  /* 0x00000c00070f7812 */ /* 0x000fc800078ec0ff */
[C---:B------:R-:W-:Y:S02]  /*08e0*/  LOP3.LUT R19, R15.reuse, 0x100, RZ, 0xfc, !PT ;  /* 0x000001000f137812 */ /* 0x040fe400078efcff */
[C---:B------:R-:W-:Y:S02]  /*08f0*/  LOP3.LUT R23, R15.reuse, 0x200, RZ, 0xfc, !PT ;  /* 0x000002000f177812 */ /* 0x040fe400078efcff */
[C---:B------:R-:W-:Y:S02]  /*0900*/  LOP3.LUT R29, R15.reuse, 0x300, RZ, 0xfc, !PT ;  /* 0x000003000f1d7812 */ /* 0x040fe400078efcff */
[C---:B------:R-:W-:Y:S02]  /*0910*/  LOP3.LUT R7, R15.reuse, R36, RZ, 0xfc, !PT ;  /* 0x000000240f077212 */ /* 0x040fe400078efcff */
[----:B------:R-:W-:Y:S02]  /*0920*/  LEA.HI R36, R15, UR9, RZ, 0x1a ;  /* 0x000000090f247c11 */ /* 0x000fe4000f8fd0ff */
[----:B------:R-:W-:-:S02]  /*0930*/  LEA.HI R19, R19, UR9, RZ, 0x1a ;  /* 0x0000000913137c11 */ /* 0x000fc4000f8fd0ff */
[----:B------:R-:W-:Y:S02]  /*0940*/  LEA.HI R15, R23, UR9, RZ, 0x1a ;  /* 0x00000009170f7c11 */ /* 0x000fe4000f8fd0ff */
[----:B------:R-:W-:Y:S01]  /*0950*/  LEA.HI R29, R29, UR9, RZ, 0x1a ;  /* 0x000000091d1d7c11 */ /* 0x000fe2000f8fd0ff */
[C---:B------:R-:W-:Y:S01]  /*0960*/  IMAD R19, R7.reuse, 0x4, R19 ;  /* 0x0000000407137824 */ /* 0x040fe200078e0213 */
[C---:B------:R-:W-:Y:S02]  /*0970*/  LEA R23, R7.reuse, R36, 0x2 ;  /* 0x0000002407177211 */ /* 0x040fe400078e10ff */
[----:B------:R-:W-:Y:S01]  /*0980*/  LEA R15, R7, R15, 0x2 ;  /* 0x0000000f070f7211 */ /* 0x000fe200078e10ff */
[----:B------:R-:W-:Y:S01]  /*0990*/  FMUL R31, R11, R18 ;  /* 0x000000120b1f7220 */ /* 0x000fe20000400000 */
[----:B------:R-:W-:Y:S01]  /*09a0*/  LEA R7, R7, R29, 0x2 ;  /* 0x0000001d07077211 */ /* 0x000fe200078e10ff */
[C---:B------:R-:W-:Y:S01]  /*09b0*/  FMUL R29, R11.reuse, R22 ;  /* 0x000000160b1d7220 */ /* 0x040fe20000400000 */
[C---:B------:R-:W-:Y:S01]  /*09c0*/  FMUL R37, R11.reuse, R14 ;  /* 0x0000000e0b257220 */ /* 0x040fe20000400000 */
[----:B------:R-:W-:Y:S01]  /*09d0*/  FMUL R11, R11, R6 ;  /* 0x000000060b0b7220 */ /* 0x000fe20000400000 */
[C---:B------:R-:W-:Y:S01]  /*09e0*/  FMUL R20, R9.reuse, R20 ;  /* 0x0000001409147220 */ /* 0x040fe20000400000 */
[C---:B------:R-:W-:Y:S01]  /*09f0*/  FMUL R16, R9.reuse, R16 ;  /* 0x0000001009107220 */ /* 0x040fe20000400000 */
[C---:B------:R-:W-:Y:S01]  /*0a00*/  FMUL R6, R9.reuse, R12 ;  /* 0x0000000c09067220 */ /* 0x040fe20000400000 */
[----:B------:R-:W-:Y:S01]  /*0a10*/  FMUL R9, R9, R4 ;  /* 0x0000000409097220 */ /* 0x000fe20000400000 */
[----:B------:R-:W-:Y:S01]  /*0a20*/  IMAD.U32 R12, RZ, RZ, UR4 ;  /* 0x00000004ff0c7e24 */ /* 0x000fe2000f8e00ff */
[----:B------:R-:W-:-:S02]  /*0a30*/  ISETP.GE.AND P0, PT, R0, 0x121, PT ;  /* 0x000001210000780c */ /* 0x000fc40003f06270 */
[----:B------:R-:W-:Y:S01]  /*0a40*/  MOV R4, UR8 ;  /* 0x0000000800047c02 */ /* 0x000fe20008000f00 */
[----:B------:R-:W-:Y:S01]  /*0a50*/  FMUL R14, R8, R13 ;  /* 0x0000000d080e7220 */ /* 0x000fe20000400000 */
[----:B------:R-:W-:Y:S01]  /*0a60*/  ISETP.LT.AND P5, PT, R12, 0x180, !P0 ;  /* 0x000001800c00780c */ /* 0x000fe200047a1270 */
[----:B------:R-:W-:Y:S01]  /*0a70*/  FMUL R12, R8, R17 ;  /* 0x00000011080c7220 */ /* 0x000fe20000400000 */
[----:B------:R-:W-:Y:S01]  /*0a80*/  ISETP.LT.AND P1, PT, R4, 0x180, !P0 ;  /* 0x000001800400780c */ /* 0x000fe20004721270 */
[C---:B------:R-:W-:Y:S01]  /*0a90*/  FMUL R4, R8.reuse, R21 ;  /* 0x0000001508047220 */ /* 0x040fe20000400000 */
[----:B------:R-:W-:-:S04]  /*0aa0*/  FMUL R8, R8, R5 ;  /* 0x0000000508087220 */ /* 0x000fc80000400000 */
[----:B----4-:R-:W-:Y:S01]  /*0ab0*/  FFMA R8, R8, R25, R33 ;  /* 0x0000001908087223 */ /* 0x010fe20000000021 */
[----:B------:R-:W-:Y:S01]  /*0ac0*/  FFMA R5, R9, R24, R32 ;  /* 0x0000001809057223 */ /* 0x000fe20000000020 */
[----:B------:R-:W-:Y:S01]  /*0ad0*/  FFMA R11, R11, R26, R34 ;  /* 0x0000001a0b0b7223 */ /* 0x000fe20000000022 */
[----:B------:R-:W-:Y:S02]  /*0ae0*/  FFMA R30, R30, R27, R35 ;  /* 0x0000001b1e1e7223 */ /* 0x000fe40000000023 */
[----:B------:R-:W-:Y:S01]  /*0af0*/  FSETP.GEU.AND P2, PT, R8, RZ, PT ;  /* 0x000000ff0800720b */ /* 0x000fe20003f4e000 */
[----:B------:R-:W-:Y:S01]  /*0b00*/  FFMA R6, R6, R24, R32 ;  /* 0x0000001806067223 */ /* 0x000fe20000000020 */
[----:B------:R-:W-:Y:S01]  /*0b10*/  FSETP.GEU.AND P4, PT, R5, RZ, PT ;  /* 0x000000ff0500720b */ /* 0x000fe20003f8e000 */
[----:B------:R-:W-:Y:S01]  /*0b20*/  FFMA R37, R37, R26, R34 ;  /* 0x0000001a25257223 */ /* 0x000fe20000000022 */
[----:B------:R-:W-:Y:S02]  /*0b30*/  FSETP.GEU.AND P3, PT, R11, RZ, PT ;  /* 0x000000ff0b00720b */ /* 0x000fe40003f6e000 */
[----:B------:R-:W-:-:S02]  /*0b40*/  FSEL R8, R8, RZ, P2 ;  /* 0x000000ff08087208 */ /* 0x000fc40001000000 */
[----:B------:R-:W-:Y:S01]  /*0b50*/  FSETP.GEU.AND P2, PT, R30, RZ, PT ;  /* 0x000000ff1e00720b */ /* 0x000fe20003f4e000 */
[----:B------:R-:W-:Y:S01]  /*0b60*/  FFMA R9, R14, R25, R33 ;  /* 0x000000190e097223 */ /* 0x000fe20000000021 */
[----:B------:R-:W-:Y:S01]  /*0b70*/  FSEL R14, R5, RZ, P4 ;  /* 0x000000ff050e7208 */ /* 0x000fe20002000000 */
[----:B------:R-:W-:Y:S01]  /*0b80*/  FFMA R28, R28, R27, R35 ;  /* 0x0000001b1c1c7223 */ /* 0x000fe20000000023 */
[----:B------:R-:W-:Y:S01]  /*0b90*/  FSEL R18, R11, RZ, P3 ;  /* 0x000000ff0b127208 */ /* 0x000fe20001800000 */
[-CC-:B------:R-:W-:Y:S01]  /*0ba0*/  FFMA R16, R16, R24.reuse, R32.reuse ;  /* 0x0000001810107223 */ /* 0x180fe20000000020 */
[----:B------:R-:W-:Y:S02]  /*0bb0*/  FSETP.GEU.AND P3, PT, R6, RZ, PT ;  /* 0x000000ff0600720b */ /* 0x000fe40003f6e000 */
[----:B------:R-:W-:Y:S02]  /*0bc0*/  FSEL R30, R30, RZ, P2 ;  /* 0x000000ff1e1e7208 */ /* 0x000fe40001000000 */
[C---:B------:R-:W-:Y:S01]  /*0bd0*/  FSETP.GEU.AND P2, PT, R37.reuse, RZ, PT ;  /* 0x000000ff2500720b */ /* 0x040fe20003f4e000 */
[----:B------:R0:W-:Y:S01]  /*0be0*/  STS [R23], R14 ;  /* 0x0000000e17007388 */ /* 0x0001e20000000800 */
[----:B------:R-:W-:Y:S01]  /*0bf0*/  FSEL R6, R6, RZ, P3 ;  /* 0x000000ff06067208 */ /* 0x000fe20001800000 */
[----:B------:R-:W-:Y:S01]  /*0c00*/  FFMA R12, R12, R25, R33 ;  /* 0x000000190c0c7223 */ /* 0x000fe20000000021 */
[----:B------:R-:W-:Y:S01]  /*0c10*/  FSETP.GEU.AND P3, PT, R28, RZ, PT ;  /* 0x000000ff1c00720b */ /* 0x000fe20003f6e000 */
[----:B------:R-:W-:Y:S01]  /*0c20*/  FFMA R2, R2, R27, R35 ;  /* 0x0000001b02027223 */ /* 0x000fe20000000023 */
[----:B------:R-:W-:Y:S01]  /*0c30*/  FFMA R20, R20, R24, R32 ;  /* 0x0000001814147223 */ /* 0x000fe20000000020 */
[----:B0-----:R-:W-:-:S02]  /*0c40*/  FSEL R14, R37, RZ, P2 ;  /* 0x000000ff250e7208 */ /* 0x001fc40001000000 */
[----:B------:R-:W-:Y:S02]  /*0c50*/  FSETP.GEU.AND P2, PT, R16, RZ, PT ;  /* 0x000000ff1000720b */ /* 0x000fe40003f4e000 */
[----:B------:R-:W-:Y:S01]  /*0c60*/  FSEL R28, R28, RZ, P3 ;  /* 0x000000ff1c1c7208 */ /* 0x000fe20001800000 */
[----:B------:R-:W-:Y:S01]  /*0c70*/  FFMA R4, R4, R25, R33 ;  /* 0x0000001904047223 */ /* 0x000fe20000000021 */
[----:B------:R-:W-:Y:S01]  /*0c80*/  FSETP.GEU.AND P3, PT, R12, RZ, PT ;  /* 0x000000ff0c00720b */ /* 0x000fe20003f6e000 */
[-CC-:B------:R-:W-:Y:S01]  /*0c90*/  FFMA R31, R31, R26.reuse, R34.reuse ;  /* 0x0000001a1f1f7223 */ /* 0x180fe20000000022 */
[----:B------:R-:W-:Y:S02]  /*0ca0*/  FSEL R16, R16, RZ, P2 ;  /* 0x000000ff10107208 */ /* 0x000fe40001000000 */
[----:B------:R-:W-:Y:S02]  /*0cb0*/  FSETP.GEU.AND P4, PT, R9, RZ, PT ;  /* 0x000000ff0900720b */ /* 0x000fe40003f8e000 */
[----:B------:R-:W-:Y:S01]  /*0cc0*/  FSETP.GEU.AND P2, PT, R2, RZ, PT ;  /* 0x000000ff0200720b */ /* 0x000fe20003f4e000 */
[----:B------:R-:W-:Y:S01]  /*0cd0*/  FFMA R29, R29, R26, R34 ;  /* 0x0000001a1d1d7223 */ /* 0x000fe20000000022 */
[----:B------:R-:W-:Y:S01]  /*0ce0*/  FSEL R12, R12, RZ, P3 ;  /* 0x000000ff0c0c7208 */ /* 0x000fe20001800000 */
[----:B------:R-:W-:Y:S01]  /*0cf0*/  FFMA R10, R10, R27, R35 ;  /* 0x0000001b0a0a7223 */ /* 0x000fe20000000023 */
[----:B------:R-:W-:Y:S01]  /*0d00*/  FSEL R22, R9, RZ, P4 ;  /* 0x000000ff09167208 */ /* 0x000fe20002000000 */
[----:B------:R0:W-:Y:S01]  /*0d10*/  STS [R19+0x400], R8 ;  /* 0x0004000813007388 */ /* 0x0001e20000000800 */
[----:B------:R-:W-:-:S02]  /*0d20*/  FSETP.GEU.AND P3, PT, R20, RZ, PT ;  /* 0x000000ff1400720b */ /* 0x000fc40003f6e000 */
[----:B------:R-:W-:Y:S01]  /*0d30*/  FSEL R2, R2, RZ, P2 ;  /* 0x000000ff02027208 */ /* 0x000fe20001000000 */
[----:B------:R-:W-:Y:S01]  /*0d40*/  STS [R15+0x800], R18 ;  /* 0x000800120f007388 */ /* 0x000fe20000000800 */
[----:B------:R-:W-:Y:S02]  /*0d50*/  FSETP.GEU.AND P4, PT, R31, RZ, PT ;  /* 0x000000ff1f00720b */ /* 0x000fe40003f8e000 */
[----:B------:R-:W-:Y:S01]  /*0d60*/  FSETP.GEU.AND P2, PT, R4, RZ, PT ;  /* 0x000000ff0400720b */ /* 0x000fe20003f4e000 */
[----:B------:R-:W-:Y:S01]  /*0d70*/  STS [R7+0xc00], R30 ;  /* 0x000c001e07007388 */ /* 0x000fe20000000800 */
[----:B------:R-:W-:Y:S02]  /*0d80*/  FSEL R20, R20, RZ, P3 ;  /* 0x000000ff14147208 */ /* 0x000fe40001800000 */
[----:B------:R-:W-:Y:S01]  /*0d90*/  FSETP.GEU.AND P3, PT, R29, RZ, PT ;  /* 0x000000ff1d00720b */ /* 0x000fe20003f6e000 */
[----:B------:R1:W-:Y:S01]  /*0da0*/  STS [R23+0x100], R6 ;  /* 0x0001000617007388 */ /* 0x0003e20000000800 */
[----:B0-----:R-:W-:-:S02]  /*0db0*/  FSEL R8, R4, RZ, P2 ;  /* 0x000000ff04087208 */ /* 0x001fc40001000000 */
[----:B------:R-:W-:Y:S01]  /*0dc0*/  FSETP.GEU.AND P2, PT, R10, RZ, PT ;  /* 0x000000ff0a00720b */ /* 0x000fe20003f4e000 */
[----:B------:R-:W-:Y:S04]  /*0dd0*/  STS [R19+0x500], R22 ;  /* 0x0005001613007388 */ /* 0x000fe80000000800 */
[----:B------:R0:W-:Y:S01]  /*0de0*/  STS [R15+0x900], R14 ;  /* 0x0009000e0f007388 */ /* 0x0001e20000000800 */
[----:B-1----:R-:W-:-:S03]  /*0df0*/  FSEL R6, R31, RZ, P4 ;  /* 0x000000ff1f067208 */ /* 0x002fc60002000000 */
[----:B------:R-:W-:Y:S01]  /*0e00*/  STS [R7+0xd00], R28 ;  /* 0x000d001c07007388 */ /* 0x000fe20000000800 */
[----:B------:R-:W-:-:S03]  /*0e10*/  FSEL R10, R10, RZ, P2 ;  /* 0x000000ff0a0a7208 */ /* 0x000fc60001000000 */
[----:B------:R-:W-:Y:S01]  /*0e20*/  STS [R23+0x200], R16 ;  /* 0x0002001017007388 */ /* 0x000fe20000000800 */
[----:B0-----:R-:W-:-:S03]  /*0e30*/  FSEL R14, R29, RZ, P3 ;  /* 0x000000ff1d0e7208 */ /* 0x001fc60001800000 */
[----:B------:R-:W-:Y:S04]  /*0e40*/  STS [R19+0x600], R12 ;  /* 0x0006000c13007388 */ /* 0x000fe80000000800 */
[----:B------:R-:W-:Y:S04]  /*0e50*/  STS [R15+0xa00], R6 ;  /* 0x000a00060f007388 */ /* 0x000fe80000000800 */
[----:B------:R0:W-:Y:S04]  /*0e60*/  STS [R7+0xe00], R2 ;  /* 0x000e000207007388 */ /* 0x0001e80000000800 */
[----:B------:R-:W-:Y:S04]  /*0e70*/  STS [R23+0x300], R20 ;  /* 0x0003001417007388 */ /* 0x000fe80000000800 */
[----:B------:R-:W-:Y:S04]  /*0e80*/  STS [R19+0x700], R8 ;  /* 0x0007000813007388 */ /* 0x000fe80000000800 */
[----:B------:R-:W-:Y:S04]  /*0e90*/  STS [R15+0xb00], R14 ;  /* 0x000b000e0f007388 */ /* 0x000fe80000000800 */
[----:B------:R1:W-:Y:S01]  /*0ea0*/  STS [R7+0xf00], R10 ;  /* 0x000f000a07007388 */ /* 0x0003e20000000800 */
[----:B------:R-:W-:-:S04]  /*0eb0*/  LOP3.LUT R4, R3, 0xff, RZ, 0xc0, !PT ;  /* 0x000000ff03047812 */ /* 0x000fc800078ec0ff */
[----:B------:R-:W-:Y:S01]  /*0ec0*/  LEA R4, R4, UR9, 0x2 ;  /* 0x0000000904047c11 */ /* 0x000fe2000f8e10ff */
[----:B------:R-:W-:Y:S01]  /*0ed0*/  BAR.SYNC.DEFER_BLOCKING 0x0 ;  /* 0x0000000000007b1d */ /* 0x000fe20000010000 */
[----:B------:R-:W-:-:S04]  /*0ee0*/  USHF.R.U32.HI UR9, URZ, 0x1f, UR13 ;  /* 0x0000001f3f097899 */ /* 0x000fc8000801160d */
[----:B------:R-:W-:Y:S02]  /*0ef0*/  ULEA.HI.SX32 UR13, UR13, UR9, 0x1c ;  /* 0x000000090d0d7291 */ /* 0x000fe4000f8fe23f */
[----:B------:R-:W-:Y:S01]  /*0f00*/  USHF.R.U32.HI UR9, URZ, 0x1f, UR11 ;  /* 0x0000001f3f097899 */ /* 0x000fe2000801160b */
[----:B------:R-:W-:Y:S01]  /*0f10*/  IMAD.U32 R5, RZ, RZ, UR6 ;  /* 0x00000006ff057e24 */ /* 0x000fe2000f8e00ff */
[----:B------:R-:W-:Y:S02]  /*0f20*/  UIADD3 UR5, UR4, 0xb, URZ ;  /* 0x0000000b04057890 */ /* 0x000fe4000fffe03f */
[----:B------:R-:W-:Y:S02]  /*0f30*/  ULEA.HI.SX32 UR12, UR11, UR9, 0x1c ;  /* 0x000000090b0c7291 */ /* 0x000fe4000f8fe23f */
[----:B------:R-:W-:Y:S01]  /*0f40*/  UIMAD UR15, UR13, -0x60, UR4 ;  /* 0xffffffa00d0f78a4 */ /* 0x000fe2000f8e0204 */
[----:B0-----:R-:W-:Y:S01]  /*0f50*/  MOV R2, UR7 ;  /* 0x0000000700027c02 */ /* 0x001fe20008000f00 */
[----:B------:R-:W-:Y:S01]  /*0f60*/  UIMAD UR10, UR12, -0x60, UR14 ;  /* 0xffffffa00c0a78a4 */ /* 0x000fe2000f8e020e */
[----:B------:R-:W-:Y:S01]  /*0f70*/  MOV R6, UR5 ;  /* 0x0000000500067c02 */ /* 0x000fe20008000f00 */
[----:B------:R-:W-:Y:S01]  /*0f80*/  UIADD3 UR9, UR4, 0x3, URZ ;  /* 0x0000000304097890 */ /* 0x000fe2000fffe03f */
[----:B------:R-:W-:Y:S01]  /*0f90*/  ISETP.LT.AND P3, PT, R5, 0x180, !P0 ;  /* 0x000001800500780c */ /* 0x000fe20004761270 */
[----:B------:R-:W0:Y:S01]  /*0fa0*/  LDS R11, [R4] ;  /* 0x00000000040b7984 */ /* 0x000e220000000800 */
[----:B------:R-:W-:-:S02]  /*0fb0*/  MOV R5, UR15 ;  /* 0x0000000f00057c02 */ /* 0x000fc40008000f00 */
[----:B------:R-:W-:Y:S01]  /*0fc0*/  ISETP.LT.AND P2, PT, R2, 0x180, !P0 ;  /* 0x000001800200780c */ /* 0x000fe20004741270 */
[----:B-1----:R-:W-:Y:S01]  /*0fd0*/  IMAD.U32 R7, RZ, RZ, UR14 ;  /* 0x0000000eff077e24 */ /* 0x002fe2000f8e00ff */
[----:B------:R-:W1:Y:S01]  /*0fe0*/  LDC.64 R2, c[0x0][0x238] ;  /* 0x00008e00ff027b82 */ /* 0x000e620000000a00 */
[----:B------:R-:W-:Y:S01]  /*0ff0*/  ISETP.LT.AND P4, PT, R6, 0x180, !P0 ;  /* 0x000001800600780c */ /* 0x000fe20004781270 */
[----:B------:R-:W2:Y:S01]  /*1000*/  LDS R13, [R4+0x404] ;  /* 0x00040400040d7984 */ /* 0x000ea20000000800 */
[----:B------:R-:W-:Y:S01]  /*1010*/  MOV R9, UR10 ;  /* 0x0000000a00097c02 */ /* 0x000fe20008000f00 */
[----:B------:R-:W-:Y:S01]  /*1020*/  UIMAD.WIDE UR10, UR9, 0x2aaaaaab, URZ ;  /* 0x2aaaaaab090a78a5 */ /* 0x000fe2000f8e023f */
[----:B------:R-:W-:Y:S01]  /*1030*/  MOV R6, UR13 ;  /* 0x0000000d00067c02 */ /* 0x000fe20008000f00 */
[----:B------:R-:W-:Y:S01]  /*1040*/  IMAD R5, R5, 0x121, R0 ;  /* 0x0000012105057824 */ /* 0x000fe200078e0200 */
[----:B------:R-:W-:Y:S01]  /*1050*/  ISETP.LT.AND P6, PT, R7, 0x180, !P0 ;  /* 0x000001800700780c */ /* 0x000fe200047c1270 */
[----:B------:R-:W3:Y:S02]  /*1060*/  LDS R15, [R4+0x808] ;  /* 0x00080800040f7984 */ /* 0x000ee40000000800 */
[----:B------:R-:W-:-:S02]  /*1070*/  IMAD R7, R6, 0x36300, R5 ;  /* 0x0003630006077824 */ /* 0x000fc400078e0205 */
[----:B------:R-:W-:Y:S01]  /*1080*/  IMAD.U32 R6, RZ, RZ, UR12 ;  /* 0x0000000cff067e24 */ /* 0x000fe2000f8e00ff */
[----:B------:R-:W-:Y:S01]  /*1090*/  UMOV UR12, UR11 ;  /* 0x0000000b000c7c82 */ /* 0x000fe20008000000 */
[----:B------:R-:W4:Y:S01]  /*10a0*/  LDS R17, [R4+0xc0c] ;  /* 0x000c0c0004117984 */ /* 0x000f220000000800 */
[----:B------:R-:W-:Y:S01]  /*10b0*/  USHF.R.U32.HI UR13, URZ, 0x1f, UR12 ;  /* 0x0000001f3f0d7899 */ /* 0x000fe2000801160c */
[----:B------:R-:W-:Y:S01]  /*10c0*/  IMAD R5, R9, 0x121, R0 ;  /* 0x0000012109057824 */ /* 0x000fe200078e0200 */
[----:B------:R-:W-:Y:S01]  /*10d0*/  UIADD3 UR14, UR4, 0x2, URZ ;  /* 0x00000002040e7890 */ /* 0x000fe2000fffe03f */
[----:B------:R-:W-:Y:S01]  /*10e0*/  LDS R19, [R4+0x1818] ;  /* 0x0018180004137984 */ /* 0x000fe20000000800 */
[----:B------:R-:W-:Y:S01]  /*10f0*/  ULEA.HI.SX32 UR13, UR12, UR13, 0x1c ;  /* 0x0000000d0c0d7291 */ /* 0x000fe2000f8fe23f */
[----:B------:R-:W-:Y:S01]  /*1100*/  MOV R10, UR9 ;  /* 0x00000009000a7c02 */ /* 0x000fe20008000f00 */
[----:B------:R-:W-:Y:S01]  /*1110*/  IMAD R5, R6, 0x36300, R5 ;  /* 0x0003630006057824 */ /* 0x000fe200078e0205 */
[----:B------:R-:W-:Y:S01]  /*1120*/  UIMAD.WIDE UR10, UR14, 0x2aaaaaab, URZ ;  /* 0x2aaaaaab0e0a78a5 */ /* 0x000fe2000f8e023f */
[----:B------:R-:W-:Y:S01]  /*1130*/  LDS R23, [R4+0x2828] ;  /* 0x0028280004177984 */ /* 0x000fe20000000800 */
[----:B------:R-:W-:Y:S01]  /*1140*/  UIMAD UR9, UR13, -0x60, UR9 ;  /* 0xffffffa00d0978a4 */ /* 0x000fe2000f8e0209 */
[--C-:B-1----:R-:W-:Y:S01]  /*1150*/  IMAD.WIDE R8, R5, 0x4, R2.reuse ;  /* 0x0000000405087825 */ /* 0x102fe200078e0202 */
[----:B------:R-:W-:Y:S01]  /*1160*/  USHF.R.U32.HI UR10, URZ, 0x1f, UR11 ;  /* 0x0000001f3f0a7899 */ /* 0x000fe2000801160b */
[----:B------:R-:W-:Y:S02]  /*1170*/  LDS R25, [R4+0x2c2c] ;  /* 0x002c2c0004197984 */ /* 0x000fe40000000800 */
[----:B------:R-:W-:Y:S01]  /*1180*/  IMAD.WIDE R6, R7, 0x4, R2 ;  /* 0x0000000407067825 */ /* 0x000fe200078e0202 */
[----:B------:R-:W-:Y:S01]  /*1190*/  MOV R5, UR9 ;  /* 0x0000000900057c02 */ /* 0x000fe20008000f00 */
[----:B------:R-:W-:Y:S01]  /*11a0*/  UIADD3 UR9, UR4, 0x4, URZ ;  /* 0x0000000404097890 */ /* 0x000fe2000fffe03f */
[----:B------:R-:W-:Y:S01]  /*11b0*/  LDS R27, [R4+0x3030] ;  /* 0x00303000041b7984 */ /* 0x000fe20000000800 */
[----:B------:R-:W-:-:S02]  /*11c0*/  ULEA.HI.SX32 UR12, UR11, UR10, 0x1c ;  /* 0x0000000a0b0c7291 */ /* 0x000fc4000f8fe23f */
[----:B------:R-:W-:Y:S01]  /*11d0*/  UIMAD.WIDE UR10, UR9, 0x2aaaaaab, URZ ;  /* 0x2aaaaaab090a78a5 */ /* 0x000fe2000f8e023f */
[----:B0-----:R0:W-:Y:S01]  /*11e0*/  @P5 STG.E desc[UR22][R6.64], R11 ;  /* 0x0000000b06005986 */ /* 0x0011e2000c101916 */
[----:B------:R-:W-:-:S03]  /*11f0*/  UIMAD UR15, UR12, -0x60, UR14 ;  /* 0xffffffa00c0f78a4 */ /* 0x000fc6000f8e020e */
[----:B------:R-:W1:Y:S01]  /*1200*/  LDS R11, [R4+0x1010] ;  /* 0x00101000040b7984 */ /* 0x000e620000000800 */
[----:B------:R-:W-:Y:S01]  /*1210*/  ISETP.LT.AND P5, PT, R10, 0x180, !P0 ;  /* 0x000001800a00780c */ /* 0x000fe200047a1270 */
[----:B------:R-:W-:Y:S01]  /*1220*/  IMAD.U32 R10, RZ, RZ, UR14 ;  /* 0x0000000eff0a7e24 */ /* 0x000fe2000f8e00ff */
[----:B------:R-:W-:Y:S01]  /*1230*/  UIADD3 UR17, UR4, 0x5, URZ ;  /* 0x0000000504117890 */ /* 0x000fe2000fffe03f */
[----:B------:R-:W-:Y:S01]  /*1240*/  MOV R12, UR13 ;  /* 0x0000000d000c7c02 */ /* 0x000fe20008000f00 */
[----:B------:R-:W-:Y:S01]  /*1250*/  UMOV UR14, UR11 ;  /* 0x0000000b000e7c82 */ /* 0x000fe20008000000 */
[----:B------:R-:W-:Y:S01]  /*1260*/  IMAD R5, R5, 0x121, R0 ;  /* 0x0000012105057824 */ /* 0x000fe200078e0200 */
[----:B------:R-:W-:Y:S01]  /*1270*/  UIADD3 UR16, UR4, 0x6, URZ ;  /* 0x0000000604107890 */ /* 0x000fe2000fffe03f */
[----:B0-----:R-:W-:Y:S01]  /*1280*/  MOV R7, UR15 ;  /* 0x0000000f00077c02 */ /* 0x001fe20008000f00 */
[----:B------:R-:W-:Y:S01]  /*1290*/  IMAD.U32 R6, RZ, RZ, UR12 ;  /* 0x0000000cff067e24 */ /* 0x000fe2000f8e00ff */
[----:B------:R-:W-:Y:S01]  /*12a0*/  USHF.R.U32.HI UR15, URZ, 0x1f, UR14 ;  /* 0x0000001f3f0f7899 */ /* 0x000fe2000801160e */
[----:B------:R-:W-:Y:S01]  /*12b0*/  LDS R29, [R4+0x3434] ;  /* 0x00343400041d7984 */ /* 0x000fe20000000800 */
[----:B------:R-:W-:-:S02]  /*12c0*/  UIMAD.WIDE UR12, UR17, 0x2aaaaaab, URZ ;  /* 0x2aaaaaab110c78a5 */ /* 0x000fc4000f8e023f */
[----:B------:R-:W-:Y:S01]  /*12d0*/  ULEA.HI.SX32 UR15, UR14, UR15, 0x1c ;  /* 0x0000000f0e0f7291 */ /* 0x000fe2000f8fe23f */
[----:B--2---:R0:W-:Y:S01]  /*12e0*/  @P6 STG.E desc[UR22][R8.64], R13 ;  /* 0x0000000d08006986 */ /* 0x0041e2000c101916 */
[----:B------:R-:W-:Y:S01]  /*12f0*/  ISETP.LT.AND P6, PT, R10, 0x180, !P0 ;  /* 0x000001800a00780c */ /* 0x000fe200047c1270 */
[----:B------:R-:W-:Y:S02]  /*1300*/  USHF.R.U32.HI UR12, URZ, 0x1f, UR13 ;  /* 0x0000001f3f0c7899 */ /* 0x000fe4000801160d */
[----:B------:R-:W2:Y:S01]  /*1310*/  LDS R13, [R4+0x1414] ;  /* 0x00141400040d7984 */ /* 0x000ea20000000800 */
[----:B------:R-:W-:Y:S01]  /*1320*/  MOV R10, UR9 ;  /* 0x00000009000a7c02 */ /* 0x000fe20008000f00 */
[----:B------:R-:W-:Y:S02]  /*1330*/  UIMAD UR9, UR15, -0x60, UR9 ;  /* 0xffffffa00f0978a4 */ /* 0x000fe4000f8e0209 */
[----:B------:R-:W-:Y:S01]  /*1340*/  UIADD3 UR20, UR4, 0x7, URZ ;  /* 0x0000000704147890 */ /* 0x000fe2000fffe03f */
[----:B------:R-:W-:Y:S01]  /*1350*/  LDS R31, [R4+0x3838] ;  /* 0x00383800041f7984 */ /* 0x000fe20000000800 */
[----:B0-----:R-:W-:-:S02]  /*1360*/  IMAD R9, R12, 0x36300, R5 ;  /* 0x000363000c097824 */ /* 0x001fc400078e0205 */
[----:B------:R-:W-:Y:S01]  /*1370*/  IMAD R5, R7, 0x121, R0 ;  /* 0x0000012107057824 */ /* 0x000fe200078e0200 */
[----:B------:R-:W-:-:S03]  /*1380*/  ULEA.HI.SX32 UR12, UR13, UR12, 0x1c ;  /* 0x0000000c0d0c7291 */ /* 0x000fc6000f8fe23f */
[----:B------:R-:W-:Y:S01]  /*1390*/  IMAD R5, R6, 0x36300, R5 ;  /* 0x0003630006057824 */ /* 0x000fe200078e0205 */
[----:B------:R-:W-:Y:S02]  /*13a0*/  UIMAD.WIDE UR10, UR16, 0x2aaaaaab, URZ ;  /* 0x2aaaaaab100a78a5 */ /* 0x000fe4000f8e023f */
[----:B------:R-:W-:Y:S01]  /*13b0*/  UIMAD UR10, UR12, -0x60, UR17 ;  /* 0xffffffa00c0a78a4 */ /* 0x000fe2000f8e0211 */
[--C-:B------:R-:W-:Y:S01]  /*13c0*/  IMAD.WIDE R6, R5, 0x4, R2.reuse ;  /* 0x0000000405067825 */ /* 0x100fe200078e0202 */
[----:B------:R-:W-:Y:S01]  /*13d0*/  MOV R5, UR9 ;  /* 0x0000000900057c02 */ /* 0x000fe20008000f00 */
[----:B------:R-:W-:Y:S01]  /*13e0*/  USHF.R.U32.HI UR9, URZ, 0x1f, UR11 ;  /* 0x0000001f3f097899 */ /* 0x000fe2000801160b */
[----:B------:R-:W-:Y:S01]  /*13f0*/  MOV R12, UR15 ;  /* 0x0000000f000c7c02 */ /* 0x000fe20008000f00 */
[----:B------:R-:W-:Y:S01]  /*1400*/  IMAD.WIDE R8, R9, 0x4, R2 ;  /* 0x0000000409087825 */ /* 0x000fe200078e0202 */
[----:B---3--:R0:W-:Y:S01]  /*1410*/  @P6 STG.E desc[UR22][R6.64], R15 ;  /* 0x0000000f06006986 */ /* 0x0081e2000c101916 */
[----:B------:R-:W-:Y:S01]  /*1420*/  ULEA.HI.SX32 UR14, UR11, UR9, 0x1c ;  /* 0x000000090b0e7291 */ /* 0x000fe2000f8fe23f */
[----:B------:R-:W-:Y:S01]  /*1430*/  ISETP.LT.AND P6, PT, R10, 0x180, !P0 ;  /* 0x000001800a00780c */ /* 0x000fe200047c1270 */
[----:B------:R-:W-:Y:S01]  /*1440*/  IMAD R5, R5, 0x121, R0 ;  /* 0x0000012105057824 */ /* 0x000fe200078e0200 */
[----:B----4-:R3:W-:Y:S01]  /*1450*/  @P5 STG.E desc[UR22][R8.64], R17 ;  /* 0x0000001108005986 */ /* 0x0107e2000c101916 */
[----:B------:R-:W-:Y:S01]  /*1460*/  UIMAD UR13, UR14, -0x60, UR16 ;  /* 0xffffffa00e0d78a4 */ /* 0x000fe2000f8e0210 */
[----:B------:R-:W-:Y:S01]  /*1470*/  IMAD.U32 R10, RZ, RZ, UR17 ;  /* 0x00000011ff0a7e24 */ /* 0x000fe2000f8e00ff */
[----:B0-----:R-:W-:Y:S01]  /*1480*/  MOV R15, UR10 ;  /* 0x0000000a000f7c02 */ /* 0x001fe20008000f00 */
[----:B------:R-:W-:-:S02]  /*1490*/  IMAD R7, R12, 0x36300, R5 ;  /* 0x000363000c077824 */ /* 0x000fc400078e0205 */
[----:B---3--:R-:W-:Y:S02]  /*14a0*/  IMAD.U32 R8, RZ, RZ, UR12 ;  /* 0x0000000cff087e24 */ /* 0x008fe4000f8e00ff */
[----:B------:R-:W-:Y:S01]  /*14b0*/  IMAD R5, R15, 0x121, R0 ;  /* 0x000001210f057824 */ /* 0x000fe200078e0200 */
[----:B------:R-:W-:Y:S01]  /*14c0*/  UIMAD.WIDE UR10, UR8, 0x2aaaaaab, URZ ;  /* 0x2aaaaaab080a78a5 */ /* 0x000fe2000f8e023f */
[----:B------:R-:W-:Y:S01]  /*14d0*/  IMAD.WIDE R6, R7, 0x4, R2 ;  /* 0x0000000407067825 */ /* 0x000fe200078e0202 */
[----:B------:R-:W-:-:S03]  /*14e0*/  ISETP.LT.AND P5, PT, R10, 0x180, !P0 ;  /* 0x000001800a00780c */ /* 0x000fc600047a1270 */
[----:B------:R-:W-:Y:S01]  /*14f0*/  IMAD R9, R8, 0x36300, R5 ;  /* 0x0003630008097824 */ /* 0x000fe200078e0205 */
[----:B------:R-:W-:Y:S01]  /*1500*/  MOV R5, UR13 ;  /* 0x0000000d00057c02 */ /* 0x000fe20008000f00 */
[----:B------:R-:W-:Y:S01]  /*1510*/  UIMAD.WIDE UR12, UR7, 0x2aaaaaab, URZ ;  /* 0x2aaaaaab070c78a5 */ /* 0x000fe2000f8e023f */
[----:B------:R-:W-:Y:S01]  /*1520*/  MOV R10, UR16 ;  /* 0x00000010000a7c02 */ /* 0x000fe20008000f00 */
[----:B------:R-:W-:Y:S01]  /*1530*/  USHF.R.U32.HI UR10, URZ, 0x1f, UR11 ;  /* 0x0000001f3f0a7899 */ /* 0x000fe2000801160b */
[----:B-1----:R0:W-:Y:S01]  /*1540*/  @P6 STG.E desc[UR22][R6.64], R11 ;  /* 0x0000000b06006986 */ /* 0x0021e2000c101916 */
[----:B------:R-:W-:Y:S01]  /*1550*/  IMAD.U32 R12, RZ, RZ, UR14 ;  /* 0x0000000eff0c7e24 */ /* 0x000fe2000f8e00ff */
[----:B------:R-:W-:Y:S01]  /*1560*/  ISETP.LT.AND P6, PT, R10, 0x180, !P0 ;  /* 0x000001800a00780c */ /* 0x000fe200047c1270 */
[----:B------:R-:W-:Y:S01]  /*1570*/  IMAD R5, R5, 0x121, R0 ;  /* 0x0000012105057824 */ /* 0x000fe200078e0200 */
[----:B------:R-:W-:Y:S02]  /*1580*/  UIMAD.WIDE UR14, UR6, 0x2aaaaaab, URZ ;  /* 0x2aaaaaab060e78a5 */ /* 0x000fe4000f8e023f */
[----:B------:R-:W-:-:S02]  /*1590*/  USHF.R.U32.HI UR12, URZ, 0x1f, UR13 ;  /* 0x0000001f3f0c7899 */ /* 0x000fc4000801160d */
[----:B------:R-:W-:Y:S01]  /*15a0*/  ULEA.HI.SX32 UR10, UR11, UR10, 0x1c ;  /* 0x0000000a0b0a7291 */ /* 0x000fe2000f8fe23f */
[----:B------:R-:W-:Y:S01]  /*15b0*/  IMAD R5, R12, 0x36300, R5 ;  /* 0x000363000c057824 */ /* 0x000fe200078e0205 */
[----:B------:R-:W-:Y:S01]  /*15c0*/  UIMAD.WIDE UR16, UR5, 0x2aaaaaab, URZ ;  /* 0x2aaaaaab051078a5 */ /* 0x000fe2000f8e023f */
[--C-:B------:R-:W-:Y:S01]  /*15d0*/  IMAD.WIDE R8, R9, 0x4, R2.reuse ;  /* 0x0000000409087825 */ /* 0x100fe200078e0202 */
[----:B------:R-:W-:Y:S02]  /*15e0*/  USHF.R.U32.HI UR11, URZ, 0x1f, UR15 ;  /* 0x0000001f3f0b7899 */ /* 0x000fe4000801160f */
[----:B------:R-:W-:Y:S02]  /*15f0*/  UIMAD UR14, UR10, -0x60, UR8 ;  /* 0xffffffa00a0e78a4 */ /* 0x000fe4000f8e0208 */
[----:B------:R-:W-:Y:S01]  /*1600*/  ULEA.HI.SX32 UR12, UR13, UR12, 0x1c ;  /* 0x0000000c0d0c7291 */ /* 0x000fe2000f8fe23f */
[----:B0-----:R-:W-:Y:S01]  /*1610*/  IMAD.WIDE R6, R5, 0x4, R2 ;  /* 0x0000000405067825 */ /* 0x001fe200078e0202 */
[----:B------:R-:W-:-:S02]  /*1620*/  USHF.R.U32.HI UR8, URZ, 0x1f, UR17 ;  /* 0x0000001f3f087899 */ /* 0x000fc40008011611 */
[----:B------:R-:W-:Y:S01]  /*1630*/  ULEA.HI.SX32 UR11, UR15, UR11, 0x1c ;  /* 0x0000000b0f0b7291 */ /* 0x000fe2000f8fe23f */
[----:B--2---:R0:W-:Y:S01]  /*1640*/  @P5 STG.E desc[UR22][R8.64], R13 ;  /* 0x0000000d08005986 */ /* 0x0041e2000c101916 */
[----:B------:R-:W-:Y:S01]  /*1650*/  UIMAD UR7, UR12, -0x60, UR7 ;  /* 0xffffffa00c0778a4 */ /* 0x000fe2000f8e0207 */
[----:B------:R-:W-:Y:S01]  /*1660*/  MOV R5, UR20 ;  /* 0x0000001400057c02 */ /* 0x000fe20008000f00 */
[----:B------:R-:W-:Y:S01]  /*1670*/  UIADD3 UR9, UR4, 0xa, URZ ;  /* 0x0000000a04097890 */ /* 0x000fe2000fffe03f */
[----:B------:R1:W-:Y:S01]  /*1680*/  @P6 STG.E desc[UR22][R6.64], R19 ;  /* 0x0000001306006986 */ /* 0x0003e2000c101916 */
[----:B------:R-:W-:Y:S02]  /*1690*/  ULEA.HI.SX32 UR8, UR17, UR8, 0x1c ;  /* 0x0000000811087291 */ /* 0x000fe4000f8fe23f */
[----:B------:R-:W-:Y:S01]  /*16a0*/  UIMAD UR6, UR11, -0x60, UR6 ;  /* 0xffffffa00b0678a4 */ /* 0x000fe2000f8e0206 */
[----:B------:R-:W-:Y:S01]  /*16b0*/  ISETP.LT.AND P6, PT, R5, 0x180, !P0 ;  /* 0x000001800500780c */ /* 0x000fe200047c1270 */
[----:B------:R-:W-:Y:S01]  /*16c0*/  UIMAD.WIDE UR18, UR9, 0x2aaaaaab, URZ ;  /* 0x2aaaaaab091278a5 */ /* 0x000fe2000f8e023f */
[----:B------:R-:W2:Y:S01]  /*16d0*/  LDS R19, [R4+0x1c1c] ;  /* 0x001c1c0004137984 */ /* 0x000ea20000000800 */
[----:B0-----:R-:W-:Y:S01]  /*16e0*/  IMAD.U32 R9, RZ, RZ, UR14 ;  /* 0x0000000eff097e24 */ /* 0x001fe2000f8e00ff */
[----:B------:R-:W-:Y:S01]  /*16f0*/  UIMAD UR5, UR8, -0x60, UR5 ;  /* 0xffffffa0080578a4 */ /* 0x000fe2000f8e0205 */
[----:B-1----:R-:W-:-:S02]  /*1700*/  MOV R6, UR10 ;  /* 0x0000000a00067c02 */ /* 0x002fc40008000f00 */
[--C-:B------:R-:W-:Y:S01]  /*1710*/  IMAD R5, R9, 0x121, R0.reuse ;  /* 0x0000012109057824 */ /* 0x100fe200078e0200 */
[----:B------:R-:W-:Y:S01]  /*1720*/  MOV R7, UR7 ;  /* 0x0000000700077c02 */ /* 0x000fe20008000f00 */
[----:B------:R-:W-:Y:S01]  /*1730*/  USHF.R.U32.HI UR13, URZ, 0x1f, UR19 ;  /* 0x0000001f3f0d7899 */ /* 0x000fe20008011613 */
[----:B------:R-:W-:Y:S01]  /*1740*/  MOV R9, UR6 ;  /* 0x0000000600097c02 */ /* 0x000fe20008000f00 */
[----:B------:R-:W-:Y:S01]  /*1750*/  IMAD R5, R6, 0x36300, R5 ;  /* 0x0003630006057824 */ /* 0x000fe200078e0205 */
[----:B------:R-:W-:Y:S01]  /*1760*/  UIMAD.WIDE UR6, UR20, 0x2aaaaaab, URZ ;  /* 0x2aaaaaab140678a5 */ /* 0x000fe2000f8e023f */
[----:B------:R-:W-:Y:S02]  /*1770*/  IMAD.U32 R6, RZ, RZ, UR12 ;  /* 0x0000000cff067e24 */ /* 0x000fe4000f8e00ff */
[--C-:B------:R-:W-:Y:S01]  /*1780*/  IMAD R7, R7, 0x121, R0.reuse ;  /* 0x0000012107077824 */ /* 0x100fe200078e0200 */
[----:B------:R-:W-:Y:S01]  /*1790*/  ULEA.HI.SX32 UR13, UR19, UR13, 0x1c ;  /* 0x0000000d130d7291 */ /* 0x000fe2000f8fe23f */
[----:B------:R-:W-:Y:S01]  /*17a0*/  IMAD.U32 R11, RZ, RZ, UR5 ;  /* 0x00000005ff0b7e24 */ /* 0x000fe2000f8e00ff */
[----:B------:R-:W-:Y:S01]  /*17b0*/  USHF.R.U32.HI UR5, URZ, 0x1f, UR7 ;  /* 0x0000001f3f057899 */ /* 0x000fe20008011607 */
[----:B------:R-:W-:Y:S01]  /*17c0*/  IMAD R7, R6, 0x36300, R7 ;  /* 0x0003630006077824 */ /* 0x000fe200078e0207 */
[----:B------:R-:W-:Y:S01]  /*17d0*/  MOV R10, UR9 ;  /* 0x00000009000a7c02 */ /* 0x000fe20008000f00 */
[----:B------:R-:W-:Y:S01]  /*17e0*/  UIMAD UR9, UR13, -0x60, UR9 ;  /* 0xffffffa00d0978a4 */ /* 0x000fe2000f8e0209 */
[----:B------:R-:W-:Y:S01]  /*17f0*/  MOV R6, UR11 ;  /* 0x0000000b00067c02 */ /* 0x000fe20008000f00 */
[--C-:B------:R-:W-:Y:S01]  /*1800*/  IMAD R9, R9, 0x121, R0.reuse ;  /* 0x0000012109097824 */ /* 0x100fe200078e0200 */
[----:B------:R-:W-:Y:S01]  /*1810*/  ULEA.HI.SX32 UR5, UR7, UR5, 0x1c ;  /* 0x0000000507057291 */ /* 0x000fe2000f8fe23f */
[----:B------:R-:W-:-:S02]  /*1820*/  IMAD R11, R11, 0x121, R0 ;  /* 0x000001210b0b7824 */ /* 0x000fc400078e0200 */
[----:B------:R-:W-:Y:S01]  /*1830*/  IMAD R9, R6, 0x36300, R9 ;  /* 0x0003630006097824 */ /* 0x000fe200078e0209 */
[----:B------:R-:W-:Y:S01]  /*1840*/  MOV R6, UR8 ;  /* 0x0000000800067c02 */ /* 0x000fe20008000f00 */
[----:B------:R-:W-:Y:S01]  /*1850*/  UIMAD UR20, UR5, -0x60, UR20 ;  /* 0xffffffa0051478a4 */ /* 0x000fe2000f8e0214 */
[----:B------:R-:W-:-:S03]  /*1860*/  MOV R13, UR9 ;  /* 0x00000009000d7c02 */ /* 0x000fc60008000f00 */
[----:B------:R-:W-:Y:S02]  /*1870*/  IMAD R11, R6, 0x36300, R11 ;  /* 0x00036300060b7824 */ /* 0x000fe400078e020b */
[----:B------:R-:W-:Y:S01]  /*1880*/  IMAD.U32 R6, RZ, RZ, UR13 ;  /* 0x0000000dff067e24 */ /* 0x000fe2000f8e00ff */
[----:B------:R-:W-:Y:S01]  /*1890*/  MOV R15, UR20 ;  /* 0x00000014000f7c02 */ /* 0x000fe20008000f00 */
[----:B------:R-:W-:Y:S01]  /*18a0*/  IMAD R13, R13, 0x121, R0 ;  /* 0x000001210d0d7824 */ /* 0x000fe200078e0200 */
[----:B------:R-:W-:-:S03]  /*18b0*/  MOV R17, UR5 ;  /* 0x0000000500117c02 */ /* 0x000fc60008000f00 */
[----:B------:R-:W-:Y:S02]  /*18c0*/  IMAD R13, R6, 0x36300, R13 ;  /* 0x00036300060d7824 */ /* 0x000fe400078e020d */
[----:B------:R-:W-:Y:S01]  /*18d0*/  IMAD R6, R15, 0x121, R0 ;  /* 0x000001210f067824 */ /* 0x000fe200078e0200 */
[----:B------:R-:W-:-:S03]  /*18e0*/  UIADD3 UR5, UR4, 0x8, URZ ;  /* 0x0000000804057890 */ /* 0x000fc6000fffe03f */
[----:B------:R-:W-:Y:S01]  /*18f0*/  IMAD R15, R17, 0x36300, R6 ;  /* 0x00036300110f7824 */ /* 0x000fe200078e0206 */
[----:B------:R-:W-:-:S03]  /*1900*/  UIMAD.WIDE UR6, UR5, 0x2aaaaaab, URZ ;  /* 0x2aaaaaab050678a5 */ /* 0x000fc6000f8e023f */
[----:B------:R-:W-:Y:S01]  /*1910*/  IMAD.WIDE R14, R15, 0x4, R2 ;  /* 0x000000040f0e7825 */ /* 0x000fe200078e0202 */
[----:B------:R-:W-:-:S04]  /*1920*/  USHF.R.U32.HI UR6, URZ, 0x1f, UR7 ;  /* 0x0000001f3f067899 */ /* 0x000fc80008011607 */
[----:B--2---:R0:W-:Y:S04]  /*1930*/  @P6 STG.E desc[UR22][R14.64], R19 ;  /* 0x000000130e006986 */ /* 0x0041e8000c101916 */
[----:B------:R-:W1:Y:S01]  /*1940*/  LDS R19, [R4+0x2020] ;  /* 0x0020200004137984 */ /* 0x000e620000000800 */
[----:B------:R-:W-:Y:S01]  /*1950*/  ULEA.HI.SX32 UR6, UR7, UR6, 0x1c ;  /* 0x0000000607067291 */ /* 0x000fe2000f8fe23f */
[----:B------:R-:W-:-:S03]  /*1960*/  MOV R6, UR5 ;  /* 0x0000000500067c02 */ /* 0x000fc60008000f00 */
[----:B------:R-:W-:Y:S02]  /*1970*/  UIMAD UR5, UR6, -0x60, UR5 ;  /* 0xffffffa0060578a4 */ /* 0x000fe4000f8e0205 */
[----:B------:R-:W-:-:S04]  /*1980*/  MOV R21, UR6 ;  /* 0x0000000600157c02 */ /* 0x000fc80008000f00 */
[----:B------:R-:W-:Y:S01]  /*1990*/  IMAD.U32 R17, RZ, RZ, UR5 ;  /* 0x00000005ff117e24 */ /* 0x000fe2000f8e00ff */
[----:B------:R-:W-:-:S04]  /*19a0*/  UIADD3 UR5, UR4, 0x9, URZ ;  /* 0x0000000904057890 */ /* 0x000fc8000fffe03f */
[----:B------:R-:W-:Y:S01]  /*19b0*/  UIMAD.WIDE UR6, UR5, 0x2aaaaaab, URZ ;  /* 0x2aaaaaab050678a5 */ /* 0x000fe2000f8e023f */
[----:B------:R-:W-:Y:S01]  /*19c0*/  ISETP.LT.AND P6, PT, R6, 0x180, !P0 ;  /* 0x000001800600780c */ /* 0x000fe200047c1270 */
[----:B------:R-:W-:Y:S02]  /*19d0*/  IMAD R6, R17, 0x121, R0 ;  /* 0x0000012111067824 */ /* 0x000fe400078e0200 */
[----:B------:R-:W-:Y:S02]  /*19e0*/  USHF.R.U32.HI UR6, URZ, 0x1f, UR7 ;  /* 0x0000001f3f067899 */ /* 0x000fe40008011607 */
[----:B------:R-:W-:Y:S02]  /*19f0*/  IMAD R17, R21, 0x36300, R6 ;  /* 0x0003630015117824 */ /* 0x000fe400078e0206 */
[----:B------:R-:W-:Y:S01]  /*1a00*/  ULEA.HI.SX32 UR6, UR7, UR6, 0x1c ;  /* 0x0000000607067291 */ /* 0x000fe2000f8fe23f */
[----:B------:R-:W-:-:S03]  /*1a10*/  MOV R6, UR5 ;  /* 0x0000000500067c02 */ /* 0x000fc60008000f00 */
[----:B------:R-:W-:Y:S01]  /*1a20*/  UIMAD UR5, UR6, -0x60, UR5 ;  /* 0xffffffa0060578a4 */ /* 0x000fe2000f8e0205 */
[----:B0-----:R-:W-:-:S05]  /*1a30*/  IMAD.WIDE R14, R17, 0x4, R2 ;  /* 0x00000004110e7825 */ /* 0x001fca00078e0202 */
[----:B------:R-:W-:Y:S01]  /*1a40*/  MOV R17, UR5 ;  /* 0x0000000500117c02 */ /* 0x000fe20008000f00 */
[----:B------:R-:W-:Y:S01]  /*1a50*/  IMAD.U32 R21, RZ, RZ, UR6 ;  /* 0x00000006ff157e24 */ /* 0x000fe2000f8e00ff */
[----:B-1----:R0:W-:Y:S01]  /*1a60*/  @P6 STG.E desc[UR22][R14.64], R19 ;  /* 0x000000130e006986 */ /* 0x0021e2000c101916 */
[----:B------:R-:W-:Y:S02]  /*1a70*/  ISETP.LT.AND P6, PT, R6, 0x180, !P0 ;  /* 0x000001800600780c */ /* 0x000fe400047c1270 */
[----:B------:R-:W-:-:S04]  /*1a80*/  IMAD R6, R17, 0x121, R0 ;  /* 0x0000012111067824 */ /* 0x000fc800078e0200 */
[----:B------:R-:W-:Y:S02]  /*1a90*/  IMAD R17, R21, 0x36300, R6 ;  /* 0x0003630015117824 */ /* 0x000fe400078e0206 */
[----:B------:R-:W1:Y:S01]  /*1aa0*/  LDS R21, [R4+0x2424] ;  /* 0x0024240004157984 */ /* 0x000e620000000800 */
[----:B------:R-:W-:-:S04]  /*1ab0*/  UIADD3 UR6, UR4, 0xf, URZ ;  /* 0x0000000f04067890 */ /* 0x000fc8000fffe03f */
[----:B------:R-:W-:-:S04]  /*1ac0*/  UIMAD.WIDE UR4, UR6, 0x2aaaaaab, URZ ;  /* 0x2aaaaaab060478a5 */ /* 0x000fc8000f8e023f */
[----:B------:R-:W-:Y:S01]  /*1ad0*/  USHF.R.U32.HI UR4, URZ, 0x1f, UR5 ;  /* 0x0000001f3f047899 */ /* 0x000fe20008011605 */
[----:B------:R-:W-:-:S03]  /*1ae0*/  MOV R6, UR6 ;  /* 0x0000000600067c02 */ /* 0x000fc60008000f00 */
[----:B------:R-:W-:-:S04]  /*1af0*/  ULEA.HI.SX32 UR4, UR5, UR4, 0x1c ;  /* 0x0000000405047291 */ /* 0x000fc8000f8fe23f */
[----:B------:R-:W-:Y:S01]  /*1b00*/  UIMAD UR6, UR4, -0x60, UR6 ;  /* 0xffffffa0040678a4 */ /* 0x000fe2000f8e0206 */
[----:B------:R-:W-:-:S05]  /*1b10*/  ISETP.LT.AND P5, PT, R10, 0x180, !P0 ;  /* 0x000001800a00780c */ /* 0x000fca00047a1270 */
[----:B0-----:R-:W-:Y:S02]  /*1b20*/  MOV R15, UR6 ;  /* 0x00000006000f7c02 */ /* 0x001fe40008000f00 */
[----:B------:R-:W-:Y:S01]  /*1b30*/  ISETP.LT.AND P0, PT, R6, 0x180, !P0 ;  /* 0x000001800600780c */ /* 0x000fe20004701270 */
[----:B------:R-:W-:-:S04]  /*1b40*/  IMAD.WIDE R12, R13, 0x4, R2 ;  /* 0x000000040d0c7825 */ /* 0x000fc800078e0202 */
[----:B------:R-:W-:Y:S02]  /*1b50*/  IMAD R0, R15, 0x121, R0 ;  /* 0x000001210f007824 */ /* 0x000fe400078e0200 */
[----:B------:R-:W-:-:S04]  /*1b60*/  IMAD.WIDE R14, R17, 0x4, R2 ;  /* 0x00000004110e7825 */ /* 0x000fc800078e0202 */
[----:B------:R-:W-:-:S04]  /*1b70*/  IMAD.WIDE R10, R11, 0x4, R2 ;  /* 0x000000040b0a7825 */ /* 0x000fc800078e0202 */
[--C-:B------:R-:W-:Y:S01]  /*1b80*/  IMAD.WIDE R8, R9, 0x4, R2.reuse ;  /* 0x0000000409087825 */ /* 0x100fe200078e0202 */
[----:B-1----:R0:W-:Y:S03]  /*1b90*/  @P6 STG.E desc[UR22][R14.64], R21 ;  /* 0x000000150e006986 */ /* 0x0021e6000c101916 */
[--C-:B------:R-:W-:Y:S01]  /*1ba0*/  IMAD.WIDE R6, R7, 0x4, R2.reuse ;  /* 0x0000000407067825 */ /* 0x100fe200078e0202 */
[----:B------:R0:W-:Y:S03]  /*1bb0*/  @P5 STG.E desc[UR22][R12.64], R23 ;  /* 0x000000170c005986 */ /* 0x0001e6000c101916 */
[----:B------:R-:W-:Y:S01]  /*1bc0*/  IMAD.WIDE R16, R5, 0x4, R2 ;  /* 0x0000000405107825 */ /* 0x000fe200078e0202 */
[----:B------:R0:W-:Y:S01]  /*1bd0*/  @P4 STG.E desc[UR22][R10.64], R25 ;  /* 0x000000190a004986 */ /* 0x0001e2000c101916 */
[----:B------:R-:W-:-:S03]  /*1be0*/  MOV R19, UR4 ;  /* 0x0000000400137c02 */ /* 0x000fc60008000f00 */
[----:B------:R0:W-:Y:S04]  /*1bf0*/  @P3 STG.E desc[UR22][R8.64], R27 ;  /* 0x0000001b08003986 */ /* 0x0001e8000c101916 */
[----:B------:R0:W-:Y:S01]  /*1c00*/  @P2 STG.E desc[UR22][R6.64], R29 ;  /* 0x0000001d06002986 */ /* 0x0001e2000c101916 */
[----:B------:R-:W-:-:S03]  /*1c10*/  IMAD R19, R19, 0x36300, R0 ;  /* 0x0003630013137824 */ /* 0x000fc600078e0200 */
[----:B------:R0:W-:Y:S02]  /*1c20*/  @P1 STG.E desc[UR22][R16.64], R31 ;  /* 0x0000001f10001986 */ /* 0x0001e4000c101916 */
[----:B0-----:R-:W-:Y:S05]  /*1c30*/  @!P0 EXIT ;  /* 0x000000000000894d */ /* 0x001fea0003800000 */
[----:B------:R-:W0:Y:S01]  /*1c40*/  LDS R5, [R4+0x3c3c] ;  /* 0x003c3c0004057984 */ /* 0x000e220000000800 */
[----:B------:R-:W-:-:S05]  /*1c50*/  IMAD.WIDE R2, R19, 0x4, R2 ;  /* 0x0000000413027825 */ /* 0x000fca00078e0202 */
[----:B0-----:R-:W-:Y:S01]  /*1c60*/  STG.E desc[UR22][R2.64], R5 ;  /* 0x0000000502007986 */ /* 0x001fe2000c101916 */
[----:B------:R-:W-:Y:S05]  /*1c70*/  EXIT ;  /* 0x000000000000794d */ /* 0x000fea0003800000 */
.L_x_0:
[----:B------:R-:W-:-:S00]  /*1c80*/  BRA `(.L_x_0) ;  /* 0xfffffffc00fc7947 */ /* 0x000fc0000383ffff */
[----:B------:R-:W-:-:S00]  /*1c90*/  NOP ;  /* 0x0000000000007918 */ /* 0x000fc00000000000 */
        /* <DEDUP_REMOVED lines=14> */
.L_x_1:


//--------------------- .nv.global.init           --------------------------
	.section	.nv.global.init,"aw",@progbits
.nv.global.init:
	.type		_$_str,@object
	.size		_$_str,(_$_str_$_2 - _$_str)
_$_str:
        /*0000*/ 	.byte	0x5f, 0x5f, 0x43, 0x55, 0x44, 0x41, 0x5f, 0x46, 0x54, 0x5a, 0x00
	.type		_$_str_$_2,@object
	.size		_$_str_$_2,(.L_1 - _$_str_$_2)
_$_str_$_2:
        /*000b*/ 	.byte	0x5f, 0x5f, 0x43, 0x55, 0x44, 0x41, 0x5f, 0x50, 0x52, 0x45, 0x43, 0x5f, 0x53, 0x51, 0x52, 0x54
        /*001b*/ 	.byte	0x00
.L_1:


//--------------------- .nv.shared.triton_poi_fused__native_batch_norm_legit_no_training_relu_28 --------------------------
	.section	.nv.shared.triton_poi_fused__native_batch_norm_legit_no_training_relu_28,"aw",@nobits
	.sectionflags	@""
	.align	16
	.zero		1024


//--------------------- .nv.constant0.triton_poi_fused__native_batch_norm_legit_no_training_relu_28 --------------------------
	.section	.nv.constant0.triton_poi_fused__native_batch_norm_legit_no_training_relu_28,"a",@progbits
	.sectionflags	@""
	.align	4
.nv.constant0.triton_poi_fused__native_batch_norm_legit_no_training_relu_28:
	.zero		584
